	.target	sm_100a

	.elftype	@"ET_EXEC"


//--------------------- .note.nv.tkinfo           --------------------------
	.section	.note.nv.tkinfo,"",@"SHT_NOTE"
	.sectionflags	@"SHF_NOTE_NV_TKINFO"
	.tkinfo
        /*0018*/ 	.word	0x00000002
        /*0030*/ 	.string	""
        /*0030*/ 	.string	"ptxas"
        /*0030*/ 	.string	"Cuda compilation tools, release 13.0, V13.0.88"
        /*0030*/ 	.string	"Build cuda_13.0.r13.0/compiler.36424714_0"
        /*0030*/ 	.string	"-arch sm_100a -m 64 "



//--------------------- .note.nv.cuinfo           --------------------------
	.section	.note.nv.cuinfo,"",@"SHT_NOTE"
	.sectionflags	@"SHF_NOTE_NV_CUINFO"
        /*0018*/ 	.short	0x0002
        /*001a*/ 	.short	0x0064
        /*001c*/ 	.short	0x0082
	.zero		2


//--------------------- .nv.info                  --------------------------
	.section	.nv.info,"",@"SHT_CUDA_INFO"
	.align	4


	//----- nvinfo : EIATTR_REGCOUNT
	.align		4
        /*0000*/ 	.byte	0x04, 0x2f
        /*0002*/ 	.short	(.L_19 - .L_18)
	.align		4
.L_18:
        /*0004*/ 	.word	index@(_ZN7cutlass13device_kernelINS_4gemm6kernel13GemmUniversalIN4cute5tupleIJiiiiEEENS1_10collective13CollectiveMmaINS1_35MainloopSm100TmaUmmaWarpSpecializedILi6ELi2ELi4ENS5_IJNS4_1CILi1EEESB_SB_EEEEENS5_IJNSA_ILi64EEENSA_ILi128EEESE_EEENS_6half_tENS5_IJlSB_lEEESH_SI_NS4_8TiledMMAINS4_8MMA_AtomIJNS4_20SM100_MMA_F16BF16_SSISH_SH_fLi64ELi128ELNS4_4UMMA5MajorE0ELSN_0ELNSM_7ScaleInE0ELSO_0EEEEEENS4_6LayoutISC_NS5_IJNSA_ILi0EEESS_SS_EEEEENS5_IJNS4_10UnderscoreESV_SV_EEEEENS4_13SM90_TMA_LOADENS4_14ComposedLayoutINS4_7SwizzleILi3ELi4ELi3EEENS4_18smem_ptr_flag_bitsILi16EEENSR_INS5_IJNSA_ILi8EEESE_EEENS5_IJSE_SB_EEEEEEEvNS4_8identityESY_S18_vS19_EENS_8epilogue10collective18CollectiveEpilogueINS1B_23Sm100TmaWarpSpecializedILi4ELi2ELi16ELb1ELb0EEEJSG_NS5_IJNSR_ISE_SB_EENSR_INSA_ILi32EEESB_EEEEESH_SI_SH_SI_NS1B_6fusion15FusionCallbacksIS1F_NS1K_17LinearCombinationISH_fSH_fLNS_15FloatRoundStyleE2EEESG_S1J_JEEENS4_5SM1004TMEM4LOAD26SM100_TMEM_LOAD_16dp256b4xESY_NSZ_INS10_ILi2ELi4ELi3EEES13_NSR_INS5_IJS14_S1H_EEENS5_IJS1H_SB_EEEEEEENS4_17SM75_U32x4_LDSM_NENS4_14SM90_TMA_STOREES1Y_NS4_17SM90_U32x4_STSM_NENS4_39AutoVectorizingCopyWithAssumedAlignmentILi128EEEEEEvvEEEEvNT_6ParamsE)
        /*0008*/ 	.word	0x0000005b


	//----- nvinfo : EIATTR_FRAME_SIZE
	.align		4
.L_19:
        /*000c*/ 	.byte	0x04, 0x11
        /*000e*/ 	.short	(.L_21 - .L_20)
	.align		4
.L_20:
        /*0010*/ 	.word	index@($__internal_2_$__cuda_sm10x_tcgen05_guardrail_trap_unallocated_columns_being_dealloced)
        /*0014*/ 	.word	0x00000000


	//----- nvinfo : EIATTR_FRAME_SIZE
	.align		4
.L_21:
        /*0018*/ 	.byte	0x04, 0x11
        /*001a*/ 	.short	(.L_23 - .L_22)
	.align		4
.L_22:
        /*001c*/ 	.word	index@($__internal_1_$__cuda_sm10x_tcgen05_guardrail_trap_phase_invalid_during_alloc)
        /*0020*/ 	.word	0x00000000


	//----- nvinfo : EIATTR_FRAME_SIZE
	.align		4
.L_23:
        /*0024*/ 	.byte	0x04, 0x11
        /*0026*/ 	.short	(.L_25 - .L_24)
	.align		4
.L_24:
        /*0028*/ 	.word	index@($__internal_0_$__cuda_sm10x_tcgen05_guardrail_trap_col_being_dealloced_not_returned_by_alloc)
        /*002c*/ 	.word	0x00000000


	//----- nvinfo : EIATTR_FRAME_SIZE
	.align		4
.L_25:
        /*0030*/ 	.byte	0x04, 0x11
        /*0032*/ 	.short	(.L_27 - .L_26)
	.align		4
.L_26:
        /*0034*/ 	.word	index@(_ZN7cutlass13device_kernelINS_4gemm6kernel13GemmUniversalIN4cute5tupleIJiiiiEEENS1_10collective13CollectiveMmaINS1_35MainloopSm100TmaUmmaWarpSpecializedILi6ELi2ELi4ENS5_IJNS4_1CILi1EEESB_SB_EEEEENS5_IJNSA_ILi64EEENSA_ILi128EEESE_EEENS_6half_tENS5_IJlSB_lEEESH_SI_NS4_8TiledMMAINS4_8MMA_AtomIJNS4_20SM100_MMA_F16BF16_SSISH_SH_fLi64ELi128ELNS4_4UMMA5MajorE0ELSN_0ELNSM_7ScaleInE0ELSO_0EEEEEENS4_6LayoutISC_NS5_IJNSA_ILi0EEESS_SS_EEEEENS5_IJNS4_10UnderscoreESV_SV_EEEEENS4_13SM90_TMA_LOADENS4_14ComposedLayoutINS4_7SwizzleILi3ELi4ELi3EEENS4_18smem_ptr_flag_bitsILi16EEENSR_INS5_IJNSA_ILi8EEESE_EEENS5_IJSE_SB_EEEEEEEvNS4_8identityESY_S18_vS19_EENS_8epilogue10collective18CollectiveEpilogueINS1B_23Sm100TmaWarpSpecializedILi4ELi2ELi16ELb1ELb0EEEJSG_NS5_IJNSR_ISE_SB_EENSR_INSA_ILi32EEESB_EEEEESH_SI_SH_SI_NS1B_6fusion15FusionCallbacksIS1F_NS1K_17LinearCombinationISH_fSH_fLNS_15FloatRoundStyleE2EEESG_S1J_JEEENS4_5SM1004TMEM4LOAD26SM100_TMEM_LOAD_16dp256b4xESY_NSZ_INS10_ILi2ELi4ELi3EEES13_NSR_INS5_IJS14_S1H_EEENS5_IJS1H_SB_EEEEEEENS4_17SM75_U32x4_LDSM_NENS4_14SM90_TMA_STOREES1Y_NS4_17SM90_U32x4_STSM_NENS4_39AutoVectorizingCopyWithAssumedAlignmentILi128EEEEEEvvEEEEvNT_6ParamsE)
        /*0038*/ 	.word	0x00000000


	//----- nvinfo : EIATTR_MIN_STACK_SIZE
	.align		4
.L_27:
        /*003c*/ 	.byte	0x04, 0x12
        /*003e*/ 	.short	(.L_29 - .L_28)
	.align		4
.L_28:
        /*0040*/ 	.word	index@(_ZN7cutlass13device_kernelINS_4gemm6kernel13GemmUniversalIN4cute5tupleIJiiiiEEENS1_10collective13CollectiveMmaINS1_35MainloopSm100TmaUmmaWarpSpecializedILi6ELi2ELi4ENS5_IJNS4_1CILi1EEESB_SB_EEEEENS5_IJNSA_ILi64EEENSA_ILi128EEESE_EEENS_6half_tENS5_IJlSB_lEEESH_SI_NS4_8TiledMMAINS4_8MMA_AtomIJNS4_20SM100_MMA_F16BF16_SSISH_SH_fLi64ELi128ELNS4_4UMMA5MajorE0ELSN_0ELNSM_7ScaleInE0ELSO_0EEEEEENS4_6LayoutISC_NS5_IJNSA_ILi0EEESS_SS_EEEEENS5_IJNS4_10UnderscoreESV_SV_EEEEENS4_13SM90_TMA_LOADENS4_14ComposedLayoutINS4_7SwizzleILi3ELi4ELi3EEENS4_18smem_ptr_flag_bitsILi16EEENSR_INS5_IJNSA_ILi8EEESE_EEENS5_IJSE_SB_EEEEEEEvNS4_8identityESY_S18_vS19_EENS_8epilogue10collective18CollectiveEpilogueINS1B_23Sm100TmaWarpSpecializedILi4ELi2ELi16ELb1ELb0EEEJSG_NS5_IJNSR_ISE_SB_EENSR_INSA_ILi32EEESB_EEEEESH_SI_SH_SI_NS1B_6fusion15FusionCallbacksIS1F_NS1K_17LinearCombinationISH_fSH_fLNS_15FloatRoundStyleE2EEESG_S1J_JEEENS4_5SM1004TMEM4LOAD26SM100_TMEM_LOAD_16dp256b4xESY_NSZ_INS10_ILi2ELi4ELi3EEES13_NSR_INS5_IJS14_S1H_EEENS5_IJS1H_SB_EEEEEEENS4_17SM75_U32x4_LDSM_NENS4_14SM90_TMA_STOREES1Y_NS4_17SM90_U32x4_STSM_NENS4_39AutoVectorizingCopyWithAssumedAlignmentILi128EEEEEEvvEEEEvNT_6ParamsE)
        /*0044*/ 	.word	0x00000000
.L_29:


//--------------------- .nv.compat                --------------------------
	.section	.nv.compat,"",@"SHT_CUDA_COMPAT_INFO"
	.align	4
        /*0000*/ 	.byte	0x02, 0x09, 0x01, 0x00, 0x02, 0x02, 0x02, 0x00, 0x02, 0x05, 0x05, 0x00, 0x03, 0x07, 0x01, 0x01
        /*0010*/ 	.byte	0x02, 0x03, 0x01, 0x00, 0x02, 0x06, 0x01, 0x00, 0x04, 0x0b, 0x08, 0x00, 0x09, 0x00, 0x00, 0x00
        /*0020*/ 	.byte	0x00, 0x00, 0x00, 0x00


//--------------------- .nv.info._ZN7cutlass13device_kernelINS_4gemm6kernel13GemmUniversalIN4cute5tupleIJiiiiEEENS1_10collective13CollectiveMmaINS1_35MainloopSm100TmaUmmaWarpSpecializedILi6ELi2ELi4ENS5_IJNS4_1CILi1EEESB_SB_EEEEENS5_IJNSA_ILi64EEENSA_ILi128EEESE_EEENS_6half_tENS5_IJlSB_lEEESH_SI_NS4_8TiledMMAINS4_8MMA_AtomIJNS4_20SM100_MMA_F16BF16_SSISH_SH_fLi64ELi128ELNS4_4UMMA5MajorE0ELSN_0ELNSM_7ScaleInE0ELSO_0EEEEEENS4_6LayoutISC_NS5_IJNSA_ILi0EEESS_SS_EEEEENS5_IJNS4_10UnderscoreESV_SV_EEEEENS4_13SM90_TMA_LOADENS4_14ComposedLayoutINS4_7SwizzleILi3ELi4ELi3EEENS4_18smem_ptr_flag_bitsILi16EEENSR_INS5_IJNSA_ILi8EEESE_EEENS5_IJSE_SB_EEEEEEEvNS4_8identityESY_S18_vS19_EENS_8epilogue10collective18CollectiveEpilogueINS1B_23Sm100TmaWarpSpecializedILi4ELi2ELi16ELb1ELb0EEEJSG_NS5_IJNSR_ISE_SB_EENSR_INSA_ILi32EEESB_EEEEESH_SI_SH_SI_NS1B_6fusion15FusionCallbacksIS1F_NS1K_17LinearCombinationISH_fSH_fLNS_15FloatRoundStyleE2EEESG_S1J_JEEENS4_5SM1004TMEM4LOAD26SM100_TMEM_LOAD_16dp256b4xESY_NSZ_INS10_ILi2ELi4ELi3EEES13_NSR_INS5_IJS14_S1H_EEENS5_IJS1H_SB_EEEEEEENS4_17SM75_U32x4_LDSM_NENS4_14SM90_TMA_STOREES1Y_NS4_17SM90_U32x4_STSM_NENS4_39AutoVectorizingCopyWithAssumedAlignmentILi128EEEEEEvvEEEEvNT_6ParamsE --------------------------
	.section	.nv.info._ZN7cutlass13device_kernelINS_4gemm6kernel13GemmUniversalIN4cute5tupleIJiiiiEEENS1_10collective13CollectiveMmaINS1_35MainloopSm100TmaUmmaWarpSpecializedILi6ELi2ELi4ENS5_IJNS4_1CILi1EEESB_SB_EEEEENS5_IJNSA_ILi64EEENSA_ILi128EEESE_EEENS_6half_tENS5_IJlSB_lEEESH_SI_NS4_8TiledMMAINS4_8MMA_AtomIJNS4_20SM100_MMA_F16BF16_SSISH_SH_fLi64ELi128ELNS4_4UMMA5MajorE0ELSN_0ELNSM_7ScaleInE0ELSO_0EEEEEENS4_6LayoutISC_NS5_IJNSA_ILi0EEESS_SS_EEEEENS5_IJNS4_10UnderscoreESV_SV_EEEEENS4_13SM90_TMA_LOADENS4_14ComposedLayoutINS4_7SwizzleILi3ELi4ELi3EEENS4_18smem_ptr_flag_bitsILi16EEENSR_INS5_IJNSA_ILi8EEESE_EEENS5_IJSE_SB_EEEEEEEvNS4_8identityESY_S18_vS19_EENS_8epilogue10collective18CollectiveEpilogueINS1B_23Sm100TmaWarpSpecializedILi4ELi2ELi16ELb1ELb0EEEJSG_NS5_IJNSR_ISE_SB_EENSR_INSA_ILi32EEESB_EEEEESH_SI_SH_SI_NS1B_6fusion15FusionCallbacksIS1F_NS1K_17LinearCombinationISH_fSH_fLNS_15FloatRoundStyleE2EEESG_S1J_JEEENS4_5SM1004TMEM4LOAD26SM100_TMEM_LOAD_16dp256b4xESY_NSZ_INS10_ILi2ELi4ELi3EEES13_NSR_INS5_IJS14_S1H_EEENS5_IJS1H_SB_EEEEEEENS4_17SM75_U32x4_LDSM_NENS4_14SM90_TMA_STOREES1Y_NS4_17SM90_U32x4_STSM_NENS4_39AutoVectorizingCopyWithAssumedAlignmentILi128EEEEEEvvEEEEvNT_6ParamsE,"",@"SHT_CUDA_INFO"
	.sectionflags	@""
	.align	4


	//----- nvinfo : EIATTR_CUDA_API_VERSION
	.align		4
        /*0000*/ 	.byte	0x04, 0x37
        /*0002*/ 	.short	(.L_31 - .L_30)
.L_30:
        /*0004*/ 	.word	0x00000082


	//----- nvinfo : EIATTR_KPARAM_INFO
	.align		4
.L_31:
        /*0008*/ 	.byte	0x04, 0x17
        /*000a*/ 	.short	(.L_33 - .L_32)
.L_32:
        /*000c*/ 	.word	0x00000000
        /*0010*/ 	.short	0x0000
        /*0012*/ 	.short	0x0000
        /*0014*/ 	.byte	0x00, 0xf0, 0x01, 0x20


	//----- nvinfo : EIATTR_AT_ENTRY_FRAGMENTS
	.align		4
.L_33:
        /*0018*/ 	.byte	0x04, 0x4f
        /*001a*/ 	.short	(.L_35 - .L_34)


	//   ....[0]....
.L_34:
        /*001c*/ 	.word	0x00000006


	//----- nvinfo : EIATTR_RESERVED_SMEM_USED
	.align		4
.L_35:
        /*0020*/ 	.byte	0x01, 0x41
	.zero		2


	//----- nvinfo : EIATTR_SPARSE_MMA_MASK
	.align		4
        /*0024*/ 	.byte	0x03, 0x50
        /*0026*/ 	.short	0x0000


	//----- nvinfo : EIATTR_TCGEN05_1CTA_USED
	.align		4
        /*0028*/ 	.byte	0x01, 0x51
	.zero		2


	//----- nvinfo : EIATTR_MAXREG_COUNT
	.align		4
        /*002c*/ 	.byte	0x03, 0x1b
        /*002e*/ 	.short	0x00ff


	//----- nvinfo : EIATTR_NUM_BARRIERS
	.align		4
        /*0030*/ 	.byte	0x02, 0x4c
        /*0032*/ 	.byte	0x07
	.zero		1


	//----- nvinfo : EIATTR_EXTERNS
	.align		4
        /*0034*/ 	.byte	0x04, 0x0f
        /*0036*/ 	.short	(.L_37 - .L_36)


	//   ....[0]....
	.align		4
.L_36:
        /*0038*/ 	.word	index@(__assertfail)


	//----- nvinfo : EIATTR_MERCURY_ISA_VERSION
	.align		4
.L_37:
        /*003c*/ 	.byte	0x03, 0x5f
        /*003e*/ 	.short	0x0101


	//----- nvinfo : EIATTR_INT_WARP_WIDE_INSTR_OFFSETS
	.align		4
        /*0040*/ 	.byte	0x04, 0x31
        /*0042*/ 	.short	(.L_39 - .L_38)


	//   ....[0]....
.L_38:
        /*0044*/ 	.word	0x00001e30


	//   ....[1]....
        /*0048*/ 	.word	0x00003a00


	//   ....[2]....
        /*004c*/ 	.word	0x00003a20


	//   ....[3]....
        /*0050*/ 	.word	0x00003a50


	//   ....[4]....
        /*0054*/ 	.word	0x00004390


	//   ....[5]....
        /*0058*/ 	.word	0x00004400


	//   ....[6]....
        /*005c*/ 	.word	0x000044e0


	//   ....[7]....
        /*0060*/ 	.word	0x00004560


	//   ....[8]....
        /*0064*/ 	.word	0x00004670


	//   ....[9]....
        /*0068*/ 	.word	0x00004700


	//   ....[10]....
        /*006c*/ 	.word	0x000048e0


	//   ....[11]....
        /*0070*/ 	.word	0x00004a40


	//----- nvinfo : EIATTR_COOP_GROUP_MASK_REGIDS
	.align		4
.L_39:
        /*0074*/ 	.byte	0x04, 0x29
        /*0076*/ 	.short	(.L_41 - .L_40)


	//   ....[0]....
.L_40:
        /*0078*/ 	.word	0xffffffff


	//   ....[1]....
        /*007c*/ 	.word	0xffffffff


	//   ....[2]....
        /*0080*/ 	.word	0xffffffff


	//   ....[3]....
        /*0084*/ 	.word	0xffffffff


	//   ....[4]....
        /*0088*/ 	.word	0xffffffff


	//   ....[5]....
        /*008c*/ 	.word	0xffffffff


	//   ....[6]....
        /*0090*/ 	.word	0xffffffff


	//   ....[7]....
        /*0094*/ 	.word	0xffffffff


	//   ....[8]....
        /*0098*/ 	.word	0xffffffff


	//   ....[9]....
        /*009c*/ 	.word	0xffffffff


	//   ....[10]....
        /*00a0*/ 	.word	0xffffffff


	//   ....[11]....
        /*00a4*/ 	.word	0xffffffff


	//   ....[12]....
        /*00a8*/ 	.word	0xffffffff


	//----- nvinfo : EIATTR_COOP_GROUP_INSTR_OFFSETS
	.align		4
.L_41:
        /*00ac*/ 	.byte	0x04, 0x28
        /*00ae*/ 	.short	(.L_43 - .L_42)


	//   ....[0]....
.L_42:
        /*00b0*/ 	.word	0x00000090


	//   ....[1]....
        /*00b4*/ 	.word	0x000004d0


	//   ....[2]....
        /*00b8*/ 	.word	0x00000680


	//   ....[3]....
        /*00bc*/ 	.word	0x00000820


	//   ....[4]....
        /*00c0*/ 	.word	0x00000920


	//   ....[5]....
        /*00c4*/ 	.word	0x00000a90


	//   ....[6]....
        /*00c8*/ 	.word	0x00000c30


	//   ....[7]....
        /*00cc*/ 	.word	0x00001d10


	//   ....[8]....
        /*00d0*/ 	.word	0x00002c10


	//   ....[9]....
        /*00d4*/ 	.word	0x00002e20


	//   ....[10]....
        /*00d8*/ 	.word	0x00002e50


	//   ....[11]....
        /*00dc*/ 	.word	0x000038e0


	//   ....[12]....
        /*00e0*/ 	.word	0x00003b10


	//----- nvinfo : EIATTR_VRC_CTA_INIT_COUNT
	.align		4
.L_43:
        /*00e4*/ 	.byte	0x02, 0x4a
        /*00e6*/ 	.byte	0x80
	.zero		1


	//----- nvinfo : EIATTR_SYSCALL_OFFSETS
	.align		4
        /*00e8*/ 	.byte	0x04, 0x46
        /*00ea*/ 	.short	(.L_45 - .L_44)


	//   ....[0]....
.L_44:
        /*00ec*/ 	.word	0x000054f0


	//   ....[1]....
        /*00f0*/ 	.word	0x000055e0


	//   ....[2]....
        /*00f4*/ 	.word	0x00005d40


	//   ....[3]....
        /*00f8*/ 	.word	0x000065f0


	//   ....[4]....
        /*00fc*/ 	.word	0x00006e70


	//   ....[5]....
        /*0100*/ 	.word	0x000076f0


	//----- nvinfo : EIATTR_MBARRIER_INSTR_OFFSETS
	.align		4
.L_45:
        /*0104*/ 	.byte	0x04, 0x39
        /*0106*/ 	.short	(.L_47 - .L_46)


	//   ....[0]....
.L_46:
        /*0108*/ 	.word	0x000005b0
        /*010c*/ 	.word	0x000000ff
        /*0110*/ 	.word	0x00000000
        /*0114*/ 	.short	0x0100
        /*0116*/ 	.byte	0x05
	.zero		1


	//   ....[1]....
        /*0118*/ 	.word	0x000005c0
        /*011c*/ 	.word	0x000000ff
        /*0120*/ 	.word	0x00000030
        /*0124*/ 	.short	0x0100
        /*0126*/ 	.byte	0x05
	.zero		1


	//   ....[2]....
        /*0128*/ 	.word	0x000005d0
        /*012c*/ 	.word	0x000000ff
        /*0130*/ 	.word	0x00000008
        /*0134*/ 	.short	0x0100
        /*0136*/ 	.byte	0x05
	.zero		1


	//   ....[3]....
        /*0138*/ 	.word	0x000005e0
        /*013c*/ 	.word	0x000000ff
        /*0140*/ 	.word	0x00000038
        /*0144*/ 	.short	0x0100
        /*0146*/ 	.byte	0x05
	.zero		1


	//   ....[4]....
        /*0148*/ 	.word	0x000005f0
        /*014c*/ 	.word	0x000000ff
        /*0150*/ 	.word	0x00000010
        /*0154*/ 	.short	0x0100
        /*0156*/ 	.byte	0x05
	.zero		1


	//   ....[5]....
        /*0158*/ 	.word	0x00000600
        /*015c*/ 	.word	0x000000ff
        /*0160*/ 	.word	0x00000040
        /*0164*/ 	.short	0x0100
        /*0166*/ 	.byte	0x05
	.zero		1


	//   ....[6]....
        /*0168*/ 	.word	0x00000610
        /*016c*/ 	.word	0x000000ff
        /*0170*/ 	.word	0x00000018
        /*0174*/ 	.short	0x0100
        /*0176*/ 	.byte	0x05
	.zero		1


	//   ....[7]....
        /*0178*/ 	.word	0x00000620
        /*017c*/ 	.word	0x000000ff
        /*0180*/ 	.word	0x00000048
        /*0184*/ 	.short	0x0100
        /*0186*/ 	.byte	0x05
	.zero		1


	//   ....[8]....
        /*0188*/ 	.word	0x00000630
        /*018c*/ 	.word	0x000000ff
        /*0190*/ 	.word	0x00000020
        /*0194*/ 	.short	0x0100
        /*0196*/ 	.byte	0x05
	.zero		1


	//   ....[9]....
        /*0198*/ 	.word	0x00000640
        /*019c*/ 	.word	0x000000ff
        /*01a0*/ 	.word	0x00000050
        /*01a4*/ 	.short	0x0100
        /*01a6*/ 	.byte	0x05
	.zero		1


	//   ....[10]....
        /*01a8*/ 	.word	0x00000650
        /*01ac*/ 	.word	0x000000ff
        /*01b0*/ 	.word	0x00000028
        /*01b4*/ 	.short	0x0100
        /*01b6*/ 	.byte	0x05
	.zero		1


	//   ....[11]....
        /*01b8*/ 	.word	0x00000660
        /*01bc*/ 	.word	0x000000ff
        /*01c0*/ 	.word	0x00000058
        /*01c4*/ 	.short	0x0100
        /*01c6*/ 	.byte	0x05
	.zero		1


	//   ....[12]....
        /*01c8*/ 	.word	0x00000790
        /*01cc*/ 	.word	0x000000ff
        /*01d0*/ 	.word	0x00000060
        /*01d4*/ 	.short	0x0100
        /*01d6*/ 	.byte	0x07
	.zero		1


	//   ....[13]....
        /*01d8*/ 	.word	0x000007a0
        /*01dc*/ 	.word	0x000000ff
        /*01e0*/ 	.word	0x00000080
        /*01e4*/ 	.short	0x0100
        /*01e6*/ 	.byte	0x07
	.zero		1


	//   ....[14]....
        /*01e8*/ 	.word	0x000007b0
        /*01ec*/ 	.word	0x000000ff
        /*01f0*/ 	.word	0x00000068
        /*01f4*/ 	.short	0x0100
        /*01f6*/ 	.byte	0x07
	.zero		1


	//   ....[15]....
        /*01f8*/ 	.word	0x000007c0
        /*01fc*/ 	.word	0x000000ff
        /*0200*/ 	.word	0x00000088
        /*0204*/ 	.short	0x0100
        /*0206*/ 	.byte	0x07
	.zero		1


	//   ....[16]....
        /*0208*/ 	.word	0x000007d0
        /*020c*/ 	.word	0x000000ff
        /*0210*/ 	.word	0x00000070
        /*0214*/ 	.short	0x0100
        /*0216*/ 	.byte	0x07
	.zero		1


	//   ....[17]....
        /*0218*/ 	.word	0x000007e0
        /*021c*/ 	.word	0x000000ff
        /*0220*/ 	.word	0x00000090
        /*0224*/ 	.short	0x0100
        /*0226*/ 	.byte	0x07
	.zero		1


	//   ....[18]....
        /*0228*/ 	.word	0x000007f0
        /*022c*/ 	.word	0x000000ff
        /*0230*/ 	.word	0x00000078
        /*0234*/ 	.short	0x0100
        /*0236*/ 	.byte	0x07
	.zero		1


	//   ....[19]....
        /*0238*/ 	.word	0x00000800
        /*023c*/ 	.word	0x000000ff
        /*0240*/ 	.word	0x00000098
        /*0244*/ 	.short	0x0100
        /*0246*/ 	.byte	0x07
	.zero		1


	//   ....[20]....
        /*0248*/ 	.word	0x000008f0
        /*024c*/ 	.word	0x000000ff
        /*0250*/ 	.word	0x000000a0
        /*0254*/ 	.short	0x0100
        /*0256*/ 	.byte	0x05
	.zero		1


	//   ....[21]....
        /*0258*/ 	.word	0x00000900
        /*025c*/ 	.word	0x000000ff
        /*0260*/ 	.word	0x000000a8
        /*0264*/ 	.short	0x0100
        /*0266*/ 	.byte	0x05
	.zero		1


	//   ....[22]....
        /*0268*/ 	.word	0x00000a40
        /*026c*/ 	.word	0x000000ff
        /*0270*/ 	.word	0x000000b0
        /*0274*/ 	.short	0x0100
        /*0276*/ 	.byte	0x05
	.zero		1


	//   ....[23]....
        /*0278*/ 	.word	0x00000a50
        /*027c*/ 	.word	0x000000ff
        /*0280*/ 	.word	0x000000c0
        /*0284*/ 	.short	0x0100
        /*0286*/ 	.byte	0x05
	.zero		1


	//   ....[24]....
        /*0288*/ 	.word	0x00000a60
        /*028c*/ 	.word	0x000000ff
        /*0290*/ 	.word	0x000000b8
        /*0294*/ 	.short	0x0100
        /*0296*/ 	.byte	0x05
	.zero		1


	//   ....[25]....
        /*0298*/ 	.word	0x00000a70
        /*029c*/ 	.word	0x000000ff
        /*02a0*/ 	.word	0x000000c8
        /*02a4*/ 	.short	0x0100
        /*02a6*/ 	.byte	0x05
	.zero		1


	//   ....[26]....
        /*02a8*/ 	.word	0x00000ba0
        /*02ac*/ 	.word	0x000000ff
        /*02b0*/ 	.word	0x000000d0
        /*02b4*/ 	.short	0x0100
        /*02b6*/ 	.byte	0x07
	.zero		1


	//   ....[27]....
        /*02b8*/ 	.word	0x00000bb0
        /*02bc*/ 	.word	0x000000ff
        /*02c0*/ 	.word	0x000000f0
        /*02c4*/ 	.short	0x0100
        /*02c6*/ 	.byte	0x07
	.zero		1


	//   ....[28]....
        /*02c8*/ 	.word	0x00000bc0
        /*02cc*/ 	.word	0x000000ff
        /*02d0*/ 	.word	0x000000d8
        /*02d4*/ 	.short	0x0100
        /*02d6*/ 	.byte	0x07
	.zero		1


	//   ....[29]....
        /*02d8*/ 	.word	0x00000bd0
        /*02dc*/ 	.word	0x000000ff
        /*02e0*/ 	.word	0x000000f8
        /*02e4*/ 	.short	0x0100
        /*02e6*/ 	.byte	0x07
	.zero		1


	//   ....[30]....
        /*02e8*/ 	.word	0x00000be0
        /*02ec*/ 	.word	0x000000ff
        /*02f0*/ 	.word	0x000000e0
        /*02f4*/ 	.short	0x0100
        /*02f6*/ 	.byte	0x07
	.zero		1


	//   ....[31]....
        /*02f8*/ 	.word	0x00000bf0
        /*02fc*/ 	.word	0x000000ff
        /*0300*/ 	.word	0x00000100
        /*0304*/ 	.short	0x0100
        /*0306*/ 	.byte	0x07
	.zero		1


	//   ....[32]....
        /*0308*/ 	.word	0x00000c00
        /*030c*/ 	.word	0x000000ff
        /*0310*/ 	.word	0x000000e8
        /*0314*/ 	.short	0x0100
        /*0316*/ 	.byte	0x07
	.zero		1


	//   ....[33]....
        /*0318*/ 	.word	0x00000c10
        /*031c*/ 	.word	0x000000ff
        /*0320*/ 	.word	0x00000108
        /*0324*/ 	.short	0x0100
        /*0326*/ 	.byte	0x07
	.zero		1


	//   ....[34]....
        /*0328*/ 	.word	0x00000d00
        /*032c*/ 	.word	0x000000ff
        /*0330*/ 	.word	0x00000110
        /*0334*/ 	.short	0x0100
        /*0336*/ 	.byte	0x05
	.zero		1


	//   ....[35]....
        /*0338*/ 	.word	0x00000d10
        /*033c*/ 	.word	0x000000ff
        /*0340*/ 	.word	0x00000120
        /*0344*/ 	.short	0x0100
        /*0346*/ 	.byte	0x05
	.zero		1


	//   ....[36]....
        /*0348*/ 	.word	0x00000d20
        /*034c*/ 	.word	0x000000ff
        /*0350*/ 	.word	0x00000118
        /*0354*/ 	.short	0x0100
        /*0356*/ 	.byte	0x05
	.zero		1


	//   ....[37]....
        /*0358*/ 	.word	0x00000d30
        /*035c*/ 	.word	0x000000ff
        /*0360*/ 	.word	0x00000128
        /*0364*/ 	.short	0x0100
        /*0366*/ 	.byte	0x05
	.zero		1


	//   ....[38]....
        /*0368*/ 	.word	0x00001610
        /*036c*/ 	.word	0x00000003
        /*0370*/ 	.word	0x00000120
        /*0374*/ 	.short	0x010a
        /*0376*/ 	.byte	0xff
	.zero		1


	//   ....[39]....
        /*0378*/ 	.word	0x00001640
        /*037c*/ 	.word	0x00000003
        /*0380*/ 	.word	0x00000110
        /*0384*/ 	.short	0x0101
        /*0386*/ 	.byte	0xff
	.zero		1


	//   ....[40]....
        /*0388*/ 	.word	0x00001710
        /*038c*/ 	.word	0x000000ff
        /*0390*/ 	.word	0x00000030
        /*0394*/ 	.short	0x010a
        /*0396*/ 	.byte	0x08
	.zero		1


	//   ....[41]....
        /*0398*/ 	.word	0x000017b0
        /*039c*/ 	.word	0x000000ff
        /*03a0*/ 	.word	0x00000030
        /*03a4*/ 	.short	0x010a
        /*03a6*/ 	.byte	0x21
	.zero		1


	//   ....[42]....
        /*03a8*/ 	.word	0x00001900
        /*03ac*/ 	.word	0x000000ff
        /*03b0*/ 	.word	0x00000030
        /*03b4*/ 	.short	0x010a
        /*03b6*/ 	.byte	0x08
	.zero		1


	//   ....[43]....
        /*03b8*/ 	.word	0x00001a10
        /*03bc*/ 	.word	0x000000ff
        /*03c0*/ 	.word	0x000000a8
        /*03c4*/ 	.short	0x0101
        /*03c6*/ 	.byte	0x04
	.zero		1


	//   ....[44]....
        /*03c8*/ 	.word	0x00001a30
        /*03cc*/ 	.word	0x000000ff
        /*03d0*/ 	.word	0x00000030
        /*03d4*/ 	.short	0x010a
        /*03d6*/ 	.byte	0x08
	.zero		1


	//   ....[45]....
        /*03d8*/ 	.word	0x00001ab0
        /*03dc*/ 	.word	0x000000ff
        /*03e0*/ 	.word	0x00000030
        /*03e4*/ 	.short	0x010a
        /*03e6*/ 	.byte	0x11
	.zero		1


	//   ....[46]....
        /*03e8*/ 	.word	0x00001c00
        /*03ec*/ 	.word	0x000000ff
        /*03f0*/ 	.word	0x00000030
        /*03f4*/ 	.short	0x010a
        /*03f6*/ 	.byte	0x08
	.zero		1


	//   ....[47]....
        /*03f8*/ 	.word	0x00001d40
        /*03fc*/ 	.word	0x00000002
        /*0400*/ 	.word	0x000000b0
        /*0404*/ 	.short	0x010a
        /*0406*/ 	.byte	0xff
	.zero		1


	//   ....[48]....
        /*0408*/ 	.word	0x00001e00
        /*040c*/ 	.word	0x00000002
        /*0410*/ 	.word	0x00000000
        /*0414*/ 	.short	0x0101
        /*0416*/ 	.byte	0xff
	.zero		1


	//   ....[49]....
        /*0418*/ 	.word	0x00002360
        /*041c*/ 	.word	0x000000ff
        /*0420*/ 	.word	0x00000000
        /*0424*/ 	.short	0x010a
        /*0426*/ 	.byte	0x05
	.zero		1


	//   ....[50]....
        /*0428*/ 	.word	0x000023f0
        /*042c*/ 	.word	0x000000ff
        /*0430*/ 	.word	0x00000000
        /*0434*/ 	.short	0x010a
        /*0436*/ 	.byte	0x05
	.zero		1


	//   ....[51]....
        /*0438*/ 	.word	0x00002480
        /*043c*/ 	.word	0x000000ff
        /*0440*/ 	.word	0x00000000
        /*0444*/ 	.short	0x010a
        /*0446*/ 	.byte	0x05
	.zero		1


	//   ....[52]....
        /*0448*/ 	.word	0x00002510
        /*044c*/ 	.word	0x000000ff
        /*0450*/ 	.word	0x00000000
        /*0454*/ 	.short	0x010a
        /*0456*/ 	.byte	0x05
	.zero		1


	//   ....[53]....
        /*0458*/ 	.word	0x000025a0
        /*045c*/ 	.word	0x000000ff
        /*0460*/ 	.word	0x00000000
        /*0464*/ 	.short	0x010a
        /*0466*/ 	.byte	0x05
	.zero		1


	//   ....[54]....
        /*0468*/ 	.word	0x00002640
        /*046c*/ 	.word	0x00000000
        /*0470*/ 	.word	0x00000000
        /*0474*/ 	.short	0x010a
        /*0476*/ 	.byte	0xff
	.zero		1


	//   ....[55]....
        /*0478*/ 	.word	0x00002760
        /*047c*/ 	.word	0x00000000
        /*0480*/ 	.word	0x00000110
        /*0484*/ 	.short	0x010a
        /*0486*/ 	.byte	0xff
	.zero		1


	//   ....[56]....
        /*0488*/ 	.word	0x000027c0
        /*048c*/ 	.word	0x00000004
        /*0490*/ 	.word	0x00000000
        /*0494*/ 	.short	0x0101
        /*0496*/ 	.byte	0xff
	.zero		1


	//   ....[57]....
        /*0498*/ 	.word	0x000027e0
        /*049c*/ 	.word	0x000000ff
        /*04a0*/ 	.word	0x000000c0
        /*04a4*/ 	.short	0x010a
        /*04a6*/ 	.byte	0x05
	.zero		1


	//   ....[58]....
        /*04a8*/ 	.word	0x00002900
        /*04ac*/ 	.word	0x00000000
        /*04b0*/ 	.word	0x000000b0
        /*04b4*/ 	.short	0x010a
        /*04b6*/ 	.byte	0xff
	.zero		1


	//   ....[59]....
        /*04b8*/ 	.word	0x00002a10
        /*04bc*/ 	.word	0x00000000
        /*04c0*/ 	.word	0x00000000
        /*04c4*/ 	.short	0x0101
        /*04c6*/ 	.byte	0xff
	.zero		1


	//   ....[60]....
        /*04c8*/ 	.word	0x00002aa0
        /*04cc*/ 	.word	0x000000ff
        /*04d0*/ 	.word	0x000000c0
        /*04d4*/ 	.short	0x0106
        /*04d6*/ 	.byte	0x05
	.zero		1


	//   ....[61]....
        /*04d8*/ 	.word	0x00002ac0
        /*04dc*/ 	.word	0x000000ff
        /*04e0*/ 	.word	0x000000c0
        /*04e4*/ 	.short	0x010a
        /*04e6*/ 	.byte	0x05
	.zero		1


	//   ....[62]....
        /*04e8*/ 	.word	0x00002b50
        /*04ec*/ 	.word	0x000000ff
        /*04f0*/ 	.word	0x000000c0
        /*04f4*/ 	.short	0x0106
        /*04f6*/ 	.byte	0x04
	.zero		1


	//   ....[63]....
        /*04f8*/ 	.word	0x00002b90
        /*04fc*/ 	.word	0x00000000
        /*0500*/ 	.word	0x000000c0
        /*0504*/ 	.short	0x010a
        /*0506*/ 	.byte	0xff
	.zero		1


	//   ....[64]....
        /*0508*/ 	.word	0x000030d0
        /*050c*/ 	.word	0x00000000
        /*0510*/ 	.word	0x000000b0
        /*0514*/ 	.short	0x010a
        /*0516*/ 	.byte	0xff
	.zero		1


	//   ....[65]....
        /*0518*/ 	.word	0x000031d0
        /*051c*/ 	.word	0x00000003
        /*0520*/ 	.word	0x00000000
        /*0524*/ 	.short	0x0101
        /*0526*/ 	.byte	0xff
	.zero		1


	//   ....[66]....
        /*0528*/ 	.word	0x000031e0
        /*052c*/ 	.word	0x000000ff
        /*0530*/ 	.word	0x00000000
        /*0534*/ 	.short	0x010a
        /*0536*/ 	.byte	0x06
	.zero		1


	//   ....[67]....
        /*0538*/ 	.word	0x00003260
        /*053c*/ 	.word	0x000000ff
        /*0540*/ 	.word	0x000000f0
        /*0544*/ 	.short	0x010a
        /*0546*/ 	.byte	0x07
	.zero		1


	//   ....[68]....
        /*0548*/ 	.word	0x00003340
        /*054c*/ 	.word	0x000000ff
        /*0550*/ 	.word	0x00000000
        /*0554*/ 	.short	0x010a
        /*0556*/ 	.byte	0x06
	.zero		1


	//   ....[69]....
        /*0558*/ 	.word	0x00003470
        /*055c*/ 	.word	0x000000ff
        /*0560*/ 	.word	0x00000000
        /*0564*/ 	.short	0x010a
        /*0566*/ 	.byte	0x1a
	.zero		1


	//   ....[70]....
        /*0568*/ 	.word	0x00003710
        /*056c*/ 	.word	0x000000ff
        /*0570*/ 	.word	0x00000000
        /*0574*/ 	.short	0x010a
        /*0576*/ 	.byte	0x06
	.zero		1


	//   ....[71]....
        /*0578*/ 	.word	0x000037a0
        /*057c*/ 	.word	0x000000ff
        /*0580*/ 	.word	0x00000000
        /*0584*/ 	.short	0x010a
        /*0586*/ 	.byte	0x06
	.zero		1


	//   ....[72]....
        /*0588*/ 	.word	0x00003830
        /*058c*/ 	.word	0x000000ff
        /*0590*/ 	.word	0x00000000
        /*0594*/ 	.short	0x010a
        /*0596*/ 	.byte	0x06
	.zero		1


	//   ....[73]....
        /*0598*/ 	.word	0x000038c0
        /*059c*/ 	.word	0x000000ff
        /*05a0*/ 	.word	0x00000000
        /*05a4*/ 	.short	0x010a
        /*05a6*/ 	.byte	0x07
	.zero		1


	//   ....[74]....
        /*05a8*/ 	.word	0x00003d40
        /*05ac*/ 	.word	0x00000000
        /*05b0*/ 	.word	0x000000b0
        /*05b4*/ 	.short	0x010a
        /*05b6*/ 	.byte	0xff
	.zero		1


	//   ....[75]....
        /*05b8*/ 	.word	0x00003e00
        /*05bc*/ 	.word	0x00000000
        /*05c0*/ 	.word	0x00000000
        /*05c4*/ 	.short	0x0101
        /*05c6*/ 	.byte	0xff
	.zero		1


	//   ....[76]....
        /*05c8*/ 	.word	0x00004120
        /*05cc*/ 	.word	0x000000ff
        /*05d0*/ 	.word	0x000000a8
        /*05d4*/ 	.short	0x010a
        /*05d6*/ 	.byte	0x07
	.zero		1


	//   ....[77]....
        /*05d8*/ 	.word	0x00004310
        /*05dc*/ 	.word	0x000000ff
        /*05e0*/ 	.word	0x00000080
        /*05e4*/ 	.short	0x010a
        /*05e6*/ 	.byte	0x07
	.zero		1


	//   ....[78]....
        /*05e8*/ 	.word	0x00004480
        /*05ec*/ 	.word	0x000000ff
        /*05f0*/ 	.word	0x00000060
        /*05f4*/ 	.short	0x010b
        /*05f6*/ 	.byte	0x07
	.zero		1


	//   ....[79]....
        /*05f8*/ 	.word	0x00004490
        /*05fc*/ 	.word	0x000000ff
        /*0600*/ 	.word	0x00000000
        /*0604*/ 	.short	0x0101
        /*0606*/ 	.byte	0x08
	.zero		1


	//   ....[80]....
        /*0608*/ 	.word	0x000044b0
        /*060c*/ 	.word	0x000000ff
        /*0610*/ 	.word	0x00000088
        /*0614*/ 	.short	0x010a
        /*0616*/ 	.byte	0x07
	.zero		1


	//   ....[81]....
        /*0618*/ 	.word	0x00004610
        /*061c*/ 	.word	0x000000ff
        /*0620*/ 	.word	0x00000068
        /*0624*/ 	.short	0x010b
        /*0626*/ 	.byte	0x07
	.zero		1


	//   ....[82]....
        /*0628*/ 	.word	0x00004620
        /*062c*/ 	.word	0x000000ff
        /*0630*/ 	.word	0x00000000
        /*0634*/ 	.short	0x0101
        /*0636*/ 	.byte	0x08
	.zero		1


	//   ....[83]....
        /*0638*/ 	.word	0x00004630
        /*063c*/ 	.word	0x000000ff
        /*0640*/ 	.word	0x00000090
        /*0644*/ 	.short	0x010a
        /*0646*/ 	.byte	0x07
	.zero		1


	//   ....[84]....
        /*0648*/ 	.word	0x000047d0
        /*064c*/ 	.word	0x000000ff
        /*0650*/ 	.word	0x00000070
        /*0654*/ 	.short	0x010b
        /*0656*/ 	.byte	0x07
	.zero		1


	//   ....[85]....
        /*0658*/ 	.word	0x00004840
        /*065c*/ 	.word	0x000000ff
        /*0660*/ 	.word	0x00000000
        /*0664*/ 	.short	0x0101
        /*0666*/ 	.byte	0x08
	.zero		1


	//   ....[86]....
        /*0668*/ 	.word	0x00004870
        /*066c*/ 	.word	0x000000ff
        /*0670*/ 	.word	0x00000098
        /*0674*/ 	.short	0x010a
        /*0676*/ 	.byte	0x07
	.zero		1


	//   ....[87]....
        /*0678*/ 	.word	0x00004a80
        /*067c*/ 	.word	0x000000ff
        /*0680*/ 	.word	0x00000078
        /*0684*/ 	.short	0x010b
        /*0686*/ 	.byte	0x07
	.zero		1


	//   ....[88]....
        /*0688*/ 	.word	0x00004aa0
        /*068c*/ 	.word	0x000000ff
        /*0690*/ 	.word	0x00000000
        /*0694*/ 	.short	0x0101
        /*0696*/ 	.byte	0x0d
	.zero		1


	//   ....[89]....
        /*0698*/ 	.word	0x00004ad0
        /*069c*/ 	.word	0x000000ff
        /*06a0*/ 	.word	0x00000080
        /*06a4*/ 	.short	0x010a
        /*06a6*/ 	.byte	0x07
	.zero		1


	//   ....[90]....
        /*06a8*/ 	.word	0x00004af0
        /*06ac*/ 	.word	0x000000ff
        /*06b0*/ 	.word	0x00000088
        /*06b4*/ 	.short	0x010a
        /*06b6*/ 	.byte	0x07
	.zero		1


	//   ....[91]....
        /*06b8*/ 	.word	0x00004b10
        /*06bc*/ 	.word	0x000000ff
        /*06c0*/ 	.word	0x00000090
        /*06c4*/ 	.short	0x010a
        /*06c6*/ 	.byte	0x07
	.zero		1


	//   ....[92]....
        /*06c8*/ 	.word	0x00004b50
        /*06cc*/ 	.word	0x00000000
        /*06d0*/ 	.word	0x00000098
        /*06d4*/ 	.short	0x010a
        /*06d6*/ 	.byte	0xff
	.zero		1


	//   ....[93]....
        /*06d8*/ 	.word	0x00004eb0
        /*06dc*/ 	.word	0x00000000
        /*06e0*/ 	.word	0x000000b0
        /*06e4*/ 	.short	0x010a
        /*06e6*/ 	.byte	0xff
	.zero		1


	//   ....[94]....
        /*06e8*/ 	.word	0x00004fc0
        /*06ec*/ 	.word	0x00000000
        /*06f0*/ 	.word	0x00000000
        /*06f4*/ 	.short	0x0101
        /*06f6*/ 	.byte	0xff
	.zero		1


	//   ....[95]....
        /*06f8*/ 	.word	0x00005a20
        /*06fc*/ 	.word	0x000000ff
        /*0700*/ 	.word	0x00000060
        /*0704*/ 	.short	0x010a
        /*0706*/ 	.byte	0x30
	.zero		1


	//   ....[96]....
        /*0708*/ 	.word	0x00005a90
        /*070c*/ 	.word	0x0000004f
        /*0710*/ 	.word	0x000000d0
        /*0714*/ 	.short	0x010a
        /*0716*/ 	.byte	0xff
	.zero		1


	//   ....[97]....
        /*0718*/ 	.word	0x00005b40
        /*071c*/ 	.word	0x000000ff
        /*0720*/ 	.word	0x00000060
        /*0724*/ 	.short	0x010a
        /*0726*/ 	.byte	0x30
	.zero		1


	//   ....[98]....
        /*0728*/ 	.word	0x00005c20
        /*072c*/ 	.word	0x0000004f
        /*0730*/ 	.word	0x000000d0
        /*0734*/ 	.short	0x010a
        /*0736*/ 	.byte	0xff
	.zero		1


	//   ....[99]....
        /*0738*/ 	.word	0x00006350
        /*073c*/ 	.word	0x00000000
        /*0740*/ 	.word	0x00000000
        /*0744*/ 	.short	0x0101
        /*0746*/ 	.byte	0xff
	.zero		1


	//   ....[100]....
        /*0748*/ 	.word	0x00006360
        /*074c*/ 	.word	0x00000003
        /*0750*/ 	.word	0x00000060
        /*0754*/ 	.short	0x010a
        /*0756*/ 	.byte	0xff
	.zero		1


	//   ....[101]....
        /*0758*/ 	.word	0x00006420
        /*075c*/ 	.word	0x00000003
        /*0760*/ 	.word	0x00000060
        /*0764*/ 	.short	0x010a
        /*0766*/ 	.byte	0xff
	.zero		1


	//   ....[102]....
        /*0768*/ 	.word	0x00006bd0
        /*076c*/ 	.word	0x00000026
        /*0770*/ 	.word	0x00000000
        /*0774*/ 	.short	0x0101
        /*0776*/ 	.byte	0xff
	.zero		1


	//   ....[103]....
        /*0778*/ 	.word	0x00006bf0
        /*077c*/ 	.word	0x00000053
        /*0780*/ 	.word	0x00000060
        /*0784*/ 	.short	0x010a
        /*0786*/ 	.byte	0xff
	.zero		1


	//   ....[104]....
        /*0788*/ 	.word	0x00006ca0
        /*078c*/ 	.word	0x00000053
        /*0790*/ 	.word	0x00000060
        /*0794*/ 	.short	0x010a
        /*0796*/ 	.byte	0xff
	.zero		1


	//   ....[105]....
        /*0798*/ 	.word	0x00007450
        /*079c*/ 	.word	0x00000026
        /*07a0*/ 	.word	0x00000000
        /*07a4*/ 	.short	0x0101
        /*07a6*/ 	.byte	0xff
	.zero		1


	//   ....[106]....
        /*07a8*/ 	.word	0x00007470
        /*07ac*/ 	.word	0x00000058
        /*07b0*/ 	.word	0x00000060
        /*07b4*/ 	.short	0x010a
        /*07b6*/ 	.byte	0xff
	.zero		1


	//   ....[107]....
        /*07b8*/ 	.word	0x00007520
        /*07bc*/ 	.word	0x00000058
        /*07c0*/ 	.word	0x00000060
        /*07c4*/ 	.short	0x010a
        /*07c6*/ 	.byte	0xff
	.zero		1


	//   ....[108]....
        /*07c8*/ 	.word	0x00007850
        /*07cc*/ 	.word	0x000000ff
        /*07d0*/ 	.word	0x00000000
        /*07d4*/ 	.short	0x0101
        /*07d6*/ 	.byte	0x05
	.zero		1


	//   ....[109]....
        /*07d8*/ 	.word	0x00007d30
        /*07dc*/ 	.word	0x00000002
        /*07e0*/ 	.word	0x00000000
        /*07e4*/ 	.short	0x0101
        /*07e6*/ 	.byte	0xff
	.zero		1


	//   ....[110]....
        /*07e8*/ 	.word	0x00007fa0
        /*07ec*/ 	.word	0x000000ff
        /*07f0*/ 	.word	0x00000000
        /*07f4*/ 	.short	0x0101
        /*07f6*/ 	.byte	0x04
	.zero		1


	//   ....[111]....
        /*07f8*/ 	.word	0x00007fc0
        /*07fc*/ 	.word	0x00000003
        /*0800*/ 	.word	0x00000120
        /*0804*/ 	.short	0x010a
        /*0806*/ 	.byte	0xff
	.zero		1


	//   ....[112]....
        /*0808*/ 	.word	0x00008020
        /*080c*/ 	.word	0x00000002
        /*0810*/ 	.word	0x00000030
        /*0814*/ 	.short	0x010a
        /*0816*/ 	.byte	0xff
	.zero		1


	//   ....[113]....
        /*0818*/ 	.word	0x00008080
        /*081c*/ 	.word	0x00000002
        /*0820*/ 	.word	0x00000030
        /*0824*/ 	.short	0x010a
        /*0826*/ 	.byte	0xff
	.zero		1


	//   ....[114]....
        /*0828*/ 	.word	0x000080d0
        /*082c*/ 	.word	0x00000002
        /*0830*/ 	.word	0x000000b0
        /*0834*/ 	.short	0x010a
        /*0836*/ 	.byte	0xff
	.zero		1


	//   ....[115]....
        /*0838*/ 	.word	0x00008130
        /*083c*/ 	.word	0x00000000
        /*0840*/ 	.word	0x00000000
        /*0844*/ 	.short	0x010a
        /*0846*/ 	.byte	0xff
	.zero		1


	//   ....[116]....
        /*0848*/ 	.word	0x00008190
        /*084c*/ 	.word	0x00000000
        /*0850*/ 	.word	0x00000000
        /*0854*/ 	.short	0x010a
        /*0856*/ 	.byte	0xff
	.zero		1


	//   ....[117]....
        /*0858*/ 	.word	0x000081f0
        /*085c*/ 	.word	0x00000000
        /*0860*/ 	.word	0x00000000
        /*0864*/ 	.short	0x010a
        /*0866*/ 	.byte	0xff
	.zero		1


	//   ....[118]....
        /*0868*/ 	.word	0x00008250
        /*086c*/ 	.word	0x00000000
        /*0870*/ 	.word	0x00000000
        /*0874*/ 	.short	0x010a
        /*0876*/ 	.byte	0xff
	.zero		1


	//   ....[119]....
        /*0878*/ 	.word	0x000082b0
        /*087c*/ 	.word	0x00000000
        /*0880*/ 	.word	0x00000000
        /*0884*/ 	.short	0x010a
        /*0886*/ 	.byte	0xff
	.zero		1


	//   ....[120]....
        /*0888*/ 	.word	0x00008300
        /*088c*/ 	.word	0x00000000
        /*0890*/ 	.word	0x00000110
        /*0894*/ 	.short	0x010a
        /*0896*/ 	.byte	0xff
	.zero		1


	//   ....[121]....
        /*0898*/ 	.word	0x00008360
        /*089c*/ 	.word	0x00000000
        /*08a0*/ 	.word	0x000000c0
        /*08a4*/ 	.short	0x010a
        /*08a6*/ 	.byte	0xff
	.zero		1


	//   ....[122]....
        /*08a8*/ 	.word	0x000083b0
        /*08ac*/ 	.word	0x00000000
        /*08b0*/ 	.word	0x000000b0
        /*08b4*/ 	.short	0x010a
        /*08b6*/ 	.byte	0xff
	.zero		1


	//   ....[123]....
        /*08b8*/ 	.word	0x00008410
        /*08bc*/ 	.word	0x00000000
        /*08c0*/ 	.word	0x000000c0
        /*08c4*/ 	.short	0x010a
        /*08c6*/ 	.byte	0xff
	.zero		1


	//   ....[124]....
        /*08c8*/ 	.word	0x00008460
        /*08cc*/ 	.word	0x00000000
        /*08d0*/ 	.word	0x000000b0
        /*08d4*/ 	.short	0x010a
        /*08d6*/ 	.byte	0xff
	.zero		1


	//   ....[125]....
        /*08d8*/ 	.word	0x000084c0
        /*08dc*/ 	.word	0x00000003
        /*08e0*/ 	.word	0x000000f0
        /*08e4*/ 	.short	0x010a
        /*08e6*/ 	.byte	0xff
	.zero		1


	//   ....[126]....
        /*08e8*/ 	.word	0x00008520
        /*08ec*/ 	.word	0x00000000
        /*08f0*/ 	.word	0x00000000
        /*08f4*/ 	.short	0x010a
        /*08f6*/ 	.byte	0xff
	.zero		1


	//   ....[127]....
        /*08f8*/ 	.word	0x00008580
        /*08fc*/ 	.word	0x00000000
        /*0900*/ 	.word	0x00000000
        /*0904*/ 	.short	0x010a
        /*0906*/ 	.byte	0xff
	.zero		1


	//   ....[128]....
        /*0908*/ 	.word	0x000085e0
        /*090c*/ 	.word	0x00000000
        /*0910*/ 	.word	0x00000000
        /*0914*/ 	.short	0x010a
        /*0916*/ 	.byte	0xff
	.zero		1


	//   ....[129]....
        /*0918*/ 	.word	0x00008640
        /*091c*/ 	.word	0x00000000
        /*0920*/ 	.word	0x00000000
        /*0924*/ 	.short	0x010a
        /*0926*/ 	.byte	0xff
	.zero		1


	//   ....[130]....
        /*0928*/ 	.word	0x000086a0
        /*092c*/ 	.word	0x00000000
        /*0930*/ 	.word	0x00000000
        /*0934*/ 	.short	0x010a
        /*0936*/ 	.byte	0xff
	.zero		1


	//   ....[131]....
        /*0938*/ 	.word	0x000086f0
        /*093c*/ 	.word	0x00000000
        /*0940*/ 	.word	0x000000b0
        /*0944*/ 	.short	0x010a
        /*0946*/ 	.byte	0xff
	.zero		1


	//   ....[132]....
        /*0948*/ 	.word	0x00008750
        /*094c*/ 	.word	0x00000000
        /*0950*/ 	.word	0x000000a8
        /*0954*/ 	.short	0x010a
        /*0956*/ 	.byte	0xff
	.zero		1


	//   ....[133]....
        /*0958*/ 	.word	0x000087b0
        /*095c*/ 	.word	0x00000003
        /*0960*/ 	.word	0x00000080
        /*0964*/ 	.short	0x010a
        /*0966*/ 	.byte	0xff
	.zero		1


	//   ....[134]....
        /*0968*/ 	.word	0x00008810
        /*096c*/ 	.word	0x00000003
        /*0970*/ 	.word	0x00000088
        /*0974*/ 	.short	0x010a
        /*0976*/ 	.byte	0xff
	.zero		1


	//   ....[135]....
        /*0978*/ 	.word	0x00008870
        /*097c*/ 	.word	0x00000003
        /*0980*/ 	.word	0x00000090
        /*0984*/ 	.short	0x010a
        /*0986*/ 	.byte	0xff
	.zero		1


	//   ....[136]....
        /*0988*/ 	.word	0x000088d0
        /*098c*/ 	.word	0x00000003
        /*0990*/ 	.word	0x00000098
        /*0994*/ 	.short	0x010a
        /*0996*/ 	.byte	0xff
	.zero		1


	//   ....[137]....
        /*0998*/ 	.word	0x00008930
        /*099c*/ 	.word	0x00000000
        /*09a0*/ 	.word	0x00000080
        /*09a4*/ 	.short	0x010a
        /*09a6*/ 	.byte	0xff
	.zero		1


	//   ....[138]....
        /*09a8*/ 	.word	0x00008990
        /*09ac*/ 	.word	0x00000000
        /*09b0*/ 	.word	0x00000088
        /*09b4*/ 	.short	0x010a
        /*09b6*/ 	.byte	0xff
	.zero		1


	//   ....[139]....
        /*09b8*/ 	.word	0x000089f0
        /*09bc*/ 	.word	0x00000000
        /*09c0*/ 	.word	0x00000090
        /*09c4*/ 	.short	0x010a
        /*09c6*/ 	.byte	0xff
	.zero		1


	//   ....[140]....
        /*09c8*/ 	.word	0x00008a40
        /*09cc*/ 	.word	0x00000000
        /*09d0*/ 	.word	0x000000b0
        /*09d4*/ 	.short	0x010a
        /*09d6*/ 	.byte	0xff
	.zero		1


	//   ....[141]....
        /*09d8*/ 	.word	0x00008aa0
        /*09dc*/ 	.word	0x00000002
        /*09e0*/ 	.word	0x00000060
        /*09e4*/ 	.short	0x010a
        /*09e6*/ 	.byte	0xff
	.zero		1


	//   ....[142]....
        /*09e8*/ 	.word	0x00008af0
        /*09ec*/ 	.word	0x0000004f
        /*09f0*/ 	.word	0x000000d0
        /*09f4*/ 	.short	0x010a
        /*09f6*/ 	.byte	0xff
	.zero		1


	//   ....[143]....
        /*09f8*/ 	.word	0x00008b40
        /*09fc*/ 	.word	0x00000003
        /*0a00*/ 	.word	0x00000060
        /*0a04*/ 	.short	0x010a
        /*0a06*/ 	.byte	0xff
	.zero		1


	//   ....[144]....
        /*0a08*/ 	.word	0x00008b90
        /*0a0c*/ 	.word	0x00000053
        /*0a10*/ 	.word	0x00000060
        /*0a14*/ 	.short	0x010a
        /*0a16*/ 	.byte	0xff
	.zero		1


	//   ....[145]....
        /*0a18*/ 	.word	0x00008be0
        /*0a1c*/ 	.word	0x00000058
        /*0a20*/ 	.word	0x00000060
        /*0a24*/ 	.short	0x010a
        /*0a26*/ 	.byte	0xff
	.zero		1


	//----- nvinfo : EIATTR_NUM_MBARRIERS
	.align		4
.L_47:
        /*0a28*/ 	.byte	0x03, 0x38
        /*0a2a*/ 	.short	0x0026


	//----- nvinfo : EIATTR_EXIT_INSTR_OFFSETS
	.align		4
        /*0a2c*/ 	.byte	0x04, 0x1c
        /*0a2e*/ 	.short	(.L_49 - .L_48)


	//   ....[0]....
.L_48:
        /*0a30*/ 	.word	0x00002670


	//   ....[1]....
        /*0a34*/ 	.word	0x00002b60


	//   ....[2]....
        /*0a38*/ 	.word	0x00002bc0


	//   ....[3]....
        /*0a3c*/ 	.word	0x00003b20


	//   ....[4]....
        /*0a40*/ 	.word	0x00004b80


	//   ....[5]....
        /*0a44*/ 	.word	0x00004bc0


	//   ....[6]....
        /*0a48*/ 	.word	0x00007e90


	//   ....[7]....
        /*0a4c*/ 	.word	0x00007f10


	//   ....[8]....
        /*0a50*/ 	.word	0x00007f40


	//   ....[9]....
        /*0a54*/ 	.word	0x00007fb0


	//----- nvinfo : EIATTR_MAX_THREADS
	.align		4
.L_49:
        /*0a58*/ 	.byte	0x04, 0x05
        /*0a5a*/ 	.short	(.L_51 - .L_50)
.L_50:
        /*0a5c*/ 	.word	0x00000100
        /*0a60*/ 	.word	0x00000001
        /*0a64*/ 	.word	0x00000001


	//----- nvinfo : EIATTR_CRS_STACK_SIZE
	.align		4
.L_51:
        /*0a68*/ 	.byte	0x04, 0x1e
        /*0a6a*/ 	.short	(.L_53 - .L_52)
.L_52:
        /*0a6c*/ 	.word	0x00000000


	//----- nvinfo : EIATTR_CBANK_PARAM_SIZE
	.align		4
.L_53:
        /*0a70*/ 	.byte	0x03, 0x19
        /*0a72*/ 	.short	0x0800


	//----- nvinfo : EIATTR_PARAM_CBANK
	.align		4
        /*0a74*/ 	.byte	0x04, 0x0a
        /*0a76*/ 	.short	(.L_55 - .L_54)
	.align		4
.L_54:
        /*0a78*/ 	.word	index@(.nv.constant0._ZN7cutlass13device_kernelINS_4gemm6kernel13GemmUniversalIN4cute5tupleIJiiiiEEENS1_10collective13CollectiveMmaINS1_35MainloopSm100TmaUmmaWarpSpecializedILi6ELi2ELi4ENS5_IJNS4_1CILi1EEESB_SB_EEEEENS5_IJNSA_ILi64EEENSA_ILi128EEESE_EEENS_6half_tENS5_IJlSB_lEEESH_SI_NS4_8TiledMMAINS4_8MMA_AtomIJNS4_20SM100_MMA_F16BF16_SSISH_SH_fLi64ELi128ELNS4_4UMMA5MajorE0ELSN_0ELNSM_7ScaleInE0ELSO_0EEEEEENS4_6LayoutISC_NS5_IJNSA_ILi0EEESS_SS_EEEEENS5_IJNS4_10UnderscoreESV_SV_EEEEENS4_13SM90_TMA_LOADENS4_14ComposedLayoutINS4_7SwizzleILi3ELi4ELi3EEENS4_18smem_ptr_flag_bitsILi16EEENSR_INS5_IJNSA_ILi8EEESE_EEENS5_IJSE_SB_EEEEEEEvNS4_8identityESY_S18_vS19_EENS_8epilogue10collective18CollectiveEpilogueINS1B_23Sm100TmaWarpSpecializedILi4ELi2ELi16ELb1ELb0EEEJSG_NS5_IJNSR_ISE_SB_EENSR_INSA_ILi32EEESB_EEEEESH_SI_SH_SI_NS1B_6fusion15FusionCallbacksIS1F_NS1K_17LinearCombinationISH_fSH_fLNS_15FloatRoundStyleE2EEESG_S1J_JEEENS4_5SM1004TMEM4LOAD26SM100_TMEM_LOAD_16dp256b4xESY_NSZ_INS10_ILi2ELi4ELi3EEES13_NSR_INS5_IJS14_S1H_EEENS5_IJS1H_SB_EEEEEEENS4_17SM75_U32x4_LDSM_NENS4_14SM90_TMA_STOREES1Y_NS4_17SM90_U32x4_STSM_NENS4_39AutoVectorizingCopyWithAssumedAlignmentILi128EEEEEEvvEEEEvNT_6ParamsE)
        /*0a7c*/ 	.short	0x0380
        /*0a7e*/ 	.short	0x0800


	//----- nvinfo : EIATTR_SW_WAR
	.align		4
.L_55:
        /*0a80*/ 	.byte	0x04, 0x36
        /*0a82*/ 	.short	(.L_57 - .L_56)
.L_56:
        /*0a84*/ 	.word	0x00000008
.L_57:


//--------------------- .nv.callgraph             --------------------------
	.section	.nv.callgraph,"",@"SHT_CUDA_CALLGRAPH"
	.align	4
	.sectionentsize	8
	.align		4
        /*0000*/ 	.word	0x00000000
	.align		4
        /*0004*/ 	.word	0xffffffff
	.align		4
        /*0008*/ 	.word	index@(_ZN7cutlass13device_kernelINS_4gemm6kernel13GemmUniversalIN4cute5tupleIJiiiiEEENS1_10collective13CollectiveMmaINS1_35MainloopSm100TmaUmmaWarpSpecializedILi6ELi2ELi4ENS5_IJNS4_1CILi1EEESB_SB_EEEEENS5_IJNSA_ILi64EEENSA_ILi128EEESE_EEENS_6half_tENS5_IJlSB_lEEESH_SI_NS4_8TiledMMAINS4_8MMA_AtomIJNS4_20SM100_MMA_F16BF16_SSISH_SH_fLi64ELi128ELNS4_4UMMA5MajorE0ELSN_0ELNSM_7ScaleInE0ELSO_0EEEEEENS4_6LayoutISC_NS5_IJNSA_ILi0EEESS_SS_EEEEENS5_IJNS4_10UnderscoreESV_SV_EEEEENS4_13SM90_TMA_LOADENS4_14ComposedLayoutINS4_7SwizzleILi3ELi4ELi3EEENS4_18smem_ptr_flag_bitsILi16EEENSR_INS5_IJNSA_ILi8EEESE_EEENS5_IJSE_SB_EEEEEEEvNS4_8identityESY_S18_vS19_EENS_8epilogue10collective18CollectiveEpilogueINS1B_23Sm100TmaWarpSpecializedILi4ELi2ELi16ELb1ELb0EEEJSG_NS5_IJNSR_ISE_SB_EENSR_INSA_ILi32EEESB_EEEEESH_SI_SH_SI_NS1B_6fusion15FusionCallbacksIS1F_NS1K_17LinearCombinationISH_fSH_fLNS_15FloatRoundStyleE2EEESG_S1J_JEEENS4_5SM1004TMEM4LOAD26SM100_TMEM_LOAD_16dp256b4xESY_NSZ_INS10_ILi2ELi4ELi3EEES13_NSR_INS5_IJS14_S1H_EEENS5_IJS1H_SB_EEEEEEENS4_17SM75_U32x4_LDSM_NENS4_14SM90_TMA_STOREES1Y_NS4_17SM90_U32x4_STSM_NENS4_39AutoVectorizingCopyWithAssumedAlignmentILi128EEEEEEvvEEEEvNT_6ParamsE)
	.align		4
        /*000c*/ 	.word	index@(__assertfail)
	.align		4
        /*0010*/ 	.word	0x00000000
	.align		4
        /*0014*/ 	.word	0xfffffffe
	.align		4
        /*0018*/ 	.word	0x00000000
	.align		4
        /*001c*/ 	.word	0xfffffffd
	.align		4
        /*0020*/ 	.word	0x00000000
	.align		4
        /*0024*/ 	.word	0xfffffffc


//--------------------- .nv.constant4             --------------------------
	.section	.nv.constant4,"a",@progbits
	.align	8
	.align		8
.nv.constant4:
        /*0000*/ 	.dword	__assertfail
	.align		8
        /*0008*/ 	.dword	__unnamed_1
	.align		8
        /*0010*/ 	.dword	__unnamed_2
	.align		8
        /*0018*/ 	.dword	_ZN40_INTERNAL_ef98433c_4_k_cu_fbbb9061_303284cuda3std3__45__cpo5beginE
	.align		8
        /*0020*/ 	.dword	_ZN40_INTERNAL_ef98433c_4_k_cu_fbbb9061_303284cuda3std3__45__cpo3endE
	.align		8
        /*0028*/ 	.dword	_ZN40_INTERNAL_ef98433c_4_k_cu_fbbb9061_303284cuda3std3__45__cpo6cbeginE
	.align		8
        /*0030*/ 	.dword	_ZN40_INTERNAL_ef98433c_4_k_cu_fbbb9061_303284cuda3std3__45__cpo4cendE
	.align		8
        /*0038*/ 	.dword	_ZN40_INTERNAL_ef98433c_4_k_cu_fbbb9061_303284cuda3std3__442_GLOBAL__N__ef98433c_4_k_cu_fbbb9061_303286ignoreE
	.align		8
        /*0040*/ 	.dword	_ZN40_INTERNAL_ef98433c_4_k_cu_fbbb9061_303284cuda3std3__419piecewise_constructE
	.align		8
        /*0048*/ 	.dword	_ZN40_INTERNAL_ef98433c_4_k_cu_fbbb9061_303284cuda3std3__48in_placeE
	.align		8
        /*0050*/ 	.dword	_ZN40_INTERNAL_ef98433c_4_k_cu_fbbb9061_303284cuda3std6ranges3__45__cpo4swapE
	.align		8
        /*0058*/ 	.dword	_ZN40_INTERNAL_ef98433c_4_k_cu_fbbb9061_303284cuda3std6ranges3__45__cpo9iter_moveE
	.align		8
        /*0060*/ 	.dword	_ZN40_INTERNAL_ef98433c_4_k_cu_fbbb9061_303284cute7productE
	.align		8
        /*0068*/ 	.dword	_ZN40_INTERNAL_ef98433c_4_k_cu_fbbb9061_303284cute1_E
	.align		8
        /*0070*/ 	.dword	$str$25
	.align		8
        /*0078*/ 	.dword	$str$26
	.align		8
        /*0080*/ 	.dword	$str$27
	.align		8
        /*0088*/ 	.dword	$str$28


//--------------------- .text._ZN7cutlass13device_kernelINS_4gemm6kernel13GemmUniversalIN4cute5tupleIJiiiiEEENS1_10collective13CollectiveMmaINS1_35MainloopSm100TmaUmmaWarpSpecializedILi6ELi2ELi4ENS5_IJNS4_1CILi1EEESB_SB_EEEEENS5_IJNSA_ILi64EEENSA_ILi128EEESE_EEENS_6half_tENS5_IJlSB_lEEESH_SI_NS4_8TiledMMAINS4_8MMA_AtomIJNS4_20SM100_MMA_F16BF16_SSISH_SH_fLi64ELi128ELNS4_4UMMA5MajorE0ELSN_0ELNSM_7ScaleInE0ELSO_0EEEEEENS4_6LayoutISC_NS5_IJNSA_ILi0EEESS_SS_EEEEENS5_IJNS4_10UnderscoreESV_SV_EEEEENS4_13SM90_TMA_LOADENS4_14ComposedLayoutINS4_7SwizzleILi3ELi4ELi3EEENS4_18smem_ptr_flag_bitsILi16EEENSR_INS5_IJNSA_ILi8EEESE_EEENS5_IJSE_SB_EEEEEEEvNS4_8identityESY_S18_vS19_EENS_8epilogue10collective18CollectiveEpilogueINS1B_23Sm100TmaWarpSpecializedILi4ELi2ELi16ELb1ELb0EEEJSG_NS5_IJNSR_ISE_SB_EENSR_INSA_ILi32EEESB_EEEEESH_SI_SH_SI_NS1B_6fusion15FusionCallbacksIS1F_NS1K_17LinearCombinationISH_fSH_fLNS_15FloatRoundStyleE2EEESG_S1J_JEEENS4_5SM1004TMEM4LOAD26SM100_TMEM_LOAD_16dp256b4xESY_NSZ_INS10_ILi2ELi4ELi3EEES13_NSR_INS5_IJS14_S1H_EEENS5_IJS1H_SB_EEEEEEENS4_17SM75_U32x4_LDSM_NENS4_14SM90_TMA_STOREES1Y_NS4_17SM90_U32x4_STSM_NENS4_39AutoVectorizingCopyWithAssumedAlignmentILi128EEEEEEvvEEEEvNT_6ParamsE --------------------------
	.section	.text._ZN7cutlass13device_kernelINS_4gemm6kernel13GemmUniversalIN4cute5tupleIJiiiiEEENS1_10collective13CollectiveMmaINS1_35MainloopSm100TmaUmmaWarpSpecializedILi6ELi2ELi4ENS5_IJNS4_1CILi1EEESB_SB_EEEEENS5_IJNSA_ILi64EEENSA_ILi128EEESE_EEENS_6half_tENS5_IJlSB_lEEESH_SI_NS4_8TiledMMAINS4_8MMA_AtomIJNS4_20SM100_MMA_F16BF16_SSISH_SH_fLi64ELi128ELNS4_4UMMA5MajorE0ELSN_0ELNSM_7ScaleInE0ELSO_0EEEEEENS4_6LayoutISC_NS5_IJNSA_ILi0EEESS_SS_EEEEENS5_IJNS4_10UnderscoreESV_SV_EEEEENS4_13SM90_TMA_LOADENS4_14ComposedLayoutINS4_7SwizzleILi3ELi4ELi3EEENS4_18smem_ptr_flag_bitsILi16EEENSR_INS5_IJNSA_ILi8EEESE_EEENS5_IJSE_SB_EEEEEEEvNS4_8identityESY_S18_vS19_EENS_8epilogue10collective18CollectiveEpilogueINS1B_23Sm100TmaWarpSpecializedILi4ELi2ELi16ELb1ELb0EEEJSG_NS5_IJNSR_ISE_SB_EENSR_INSA_ILi32EEESB_EEEEESH_SI_SH_SI_NS1B_6fusion15FusionCallbacksIS1F_NS1K_17LinearCombinationISH_fSH_fLNS_15FloatRoundStyleE2EEESG_S1J_JEEENS4_5SM1004TMEM4LOAD26SM100_TMEM_LOAD_16dp256b4xESY_NSZ_INS10_ILi2ELi4ELi3EEES13_NSR_INS5_IJS14_S1H_EEENS5_IJS1H_SB_EEEEEEENS4_17SM75_U32x4_LDSM_NENS4_14SM90_TMA_STOREES1Y_NS4_17SM90_U32x4_STSM_NENS4_39AutoVectorizingCopyWithAssumedAlignmentILi128EEEEEEvvEEEEvNT_6ParamsE,"ax",@progbits
	.align	128
.text._ZN7cutlass13device_kernelINS_4gemm6kernel13GemmUniversalIN4cute5tupleIJiiiiEEENS1_10collective13CollectiveMmaINS1_35MainloopSm100TmaUmmaWarpSpecializedILi6ELi2ELi4ENS5_IJNS4_1CILi1EEESB_SB_EEEEENS5_IJNSA_ILi64EEENSA_ILi128EEESE_EEENS_6half_tENS5_IJlSB_lEEESH_SI_NS4_8TiledMMAINS4_8MMA_AtomIJNS4_20SM100_MMA_F16BF16_SSISH_SH_fLi64ELi128ELNS4_4UMMA5MajorE0ELSN_0ELNSM_7ScaleInE0ELSO_0EEEEEENS4_6LayoutISC_NS5_IJNSA_ILi0EEESS_SS_EEEEENS5_IJNS4_10UnderscoreESV_SV_EEEEENS4_13SM90_TMA_LOADENS4_14ComposedLayoutINS4_7SwizzleILi3ELi4ELi3EEENS4_18smem_ptr_flag_bitsILi16EEENSR_INS5_IJNSA_ILi8EEESE_EEENS5_IJSE_SB_EEEEEEEvNS4_8identityESY_S18_vS19_EENS_8epilogue10collective18CollectiveEpilogueINS1B_23Sm100TmaWarpSpecializedILi4ELi2ELi16ELb1ELb0EEEJSG_NS5_IJNSR_ISE_SB_EENSR_INSA_ILi32EEESB_EEEEESH_SI_SH_SI_NS1B_6fusion15FusionCallbacksIS1F_NS1K_17LinearCombinationISH_fSH_fLNS_15FloatRoundStyleE2EEESG_S1J_JEEENS4_5SM1004TMEM4LOAD26SM100_TMEM_LOAD_16dp256b4xESY_NSZ_INS10_ILi2ELi4ELi3EEES13_NSR_INS5_IJS14_S1H_EEENS5_IJS1H_SB_EEEEEEENS4_17SM75_U32x4_LDSM_NENS4_14SM90_TMA_STOREES1Y_NS4_17SM90_U32x4_STSM_NENS4_39AutoVectorizingCopyWithAssumedAlignmentILi128EEEEEEvvEEEEvNT_6ParamsE:
        .type           _ZN7cutlass13device_kernelINS_4gemm6kernel13GemmUniversalIN4cute5tupleIJiiiiEEENS1_10collective13CollectiveMmaINS1_35MainloopSm100TmaUmmaWarpSpecializedILi6ELi2ELi4ENS5_IJNS4_1CILi1EEESB_SB_EEEEENS5_IJNSA_ILi64EEENSA_ILi128EEESE_EEENS_6half_tENS5_IJlSB_lEEESH_SI_NS4_8TiledMMAINS4_8MMA_AtomIJNS4_20SM100_MMA_F16BF16_SSISH_SH_fLi64ELi128ELNS4_4UMMA5MajorE0ELSN_0ELNSM_7ScaleInE0ELSO_0EEEEEENS4_6LayoutISC_NS5_IJNSA_ILi0EEESS_SS_EEEEENS5_IJNS4_10UnderscoreESV_SV_EEEEENS4_13SM90_TMA_LOADENS4_14ComposedLayoutINS4_7SwizzleILi3ELi4ELi3EEENS4_18smem_ptr_flag_bitsILi16EEENSR_INS5_IJNSA_ILi8EEESE_EEENS5_IJSE_SB_EEEEEEEvNS4_8identityESY_S18_vS19_EENS_8epilogue10collective18CollectiveEpilogueINS1B_23Sm100TmaWarpSpecializedILi4ELi2ELi16ELb1ELb0EEEJSG_NS5_IJNSR_ISE_SB_EENSR_INSA_ILi32EEESB_EEEEESH_SI_SH_SI_NS1B_6fusion15FusionCallbacksIS1F_NS1K_17LinearCombinationISH_fSH_fLNS_15FloatRoundStyleE2EEESG_S1J_JEEENS4_5SM1004TMEM4LOAD26SM100_TMEM_LOAD_16dp256b4xESY_NSZ_INS10_ILi2ELi4ELi3EEES13_NSR_INS5_IJS14_S1H_EEENS5_IJS1H_SB_EEEEEEENS4_17SM75_U32x4_LDSM_NENS4_14SM90_TMA_STOREES1Y_NS4_17SM90_U32x4_STSM_NENS4_39AutoVectorizingCopyWithAssumedAlignmentILi128EEEEEEvvEEEEvNT_6ParamsE,@function
        .size           _ZN7cutlass13device_kernelINS_4gemm6kernel13GemmUniversalIN4cute5tupleIJiiiiEEENS1_10collective13CollectiveMmaINS1_35MainloopSm100TmaUmmaWarpSpecializedILi6ELi2ELi4ENS5_IJNS4_1CILi1EEESB_SB_EEEEENS5_IJNSA_ILi64EEENSA_ILi128EEESE_EEENS_6half_tENS5_IJlSB_lEEESH_SI_NS4_8TiledMMAINS4_8MMA_AtomIJNS4_20SM100_MMA_F16BF16_SSISH_SH_fLi64ELi128ELNS4_4UMMA5MajorE0ELSN_0ELNSM_7ScaleInE0ELSO_0EEEEEENS4_6LayoutISC_NS5_IJNSA_ILi0EEESS_SS_EEEEENS5_IJNS4_10UnderscoreESV_SV_EEEEENS4_13SM90_TMA_LOADENS4_14ComposedLayoutINS4_7SwizzleILi3ELi4ELi3EEENS4_18smem_ptr_flag_bitsILi16EEENSR_INS5_IJNSA_ILi8EEESE_EEENS5_IJSE_SB_EEEEEEEvNS4_8identityESY_S18_vS19_EENS_8epilogue10collective18CollectiveEpilogueINS1B_23Sm100TmaWarpSpecializedILi4ELi2ELi16ELb1ELb0EEEJSG_NS5_IJNSR_ISE_SB_EENSR_INSA_ILi32EEESB_EEEEESH_SI_SH_SI_NS1B_6fusion15FusionCallbacksIS1F_NS1K_17LinearCombinationISH_fSH_fLNS_15FloatRoundStyleE2EEESG_S1J_JEEENS4_5SM1004TMEM4LOAD26SM100_TMEM_LOAD_16dp256b4xESY_NSZ_INS10_ILi2ELi4ELi3EEES13_NSR_INS5_IJS14_S1H_EEENS5_IJS1H_SB_EEEEEEENS4_17SM75_U32x4_LDSM_NENS4_14SM90_TMA_STOREES1Y_NS4_17SM90_U32x4_STSM_NENS4_39AutoVectorizingCopyWithAssumedAlignmentILi128EEEEEEvvEEEEvNT_6ParamsE,(.L_x_182 - _ZN7cutlass13device_kernelINS_4gemm6kernel13GemmUniversalIN4cute5tupleIJiiiiEEENS1_10collective13CollectiveMmaINS1_35MainloopSm100TmaUmmaWarpSpecializedILi6ELi2ELi4ENS5_IJNS4_1CILi1EEESB_SB_EEEEENS5_IJNSA_ILi64EEENSA_ILi128EEESE_EEENS_6half_tENS5_IJlSB_lEEESH_SI_NS4_8TiledMMAINS4_8MMA_AtomIJNS4_20SM100_MMA_F16BF16_SSISH_SH_fLi64ELi128ELNS4_4UMMA5MajorE0ELSN_0ELNSM_7ScaleInE0ELSO_0EEEEEENS4_6LayoutISC_NS5_IJNSA_ILi0EEESS_SS_EEEEENS5_IJNS4_10UnderscoreESV_SV_EEEEENS4_13SM90_TMA_LOADENS4_14ComposedLayoutINS4_7SwizzleILi3ELi4ELi3EEENS4_18smem_ptr_flag_bitsILi16EEENSR_INS5_IJNSA_ILi8EEESE_EEENS5_IJSE_SB_EEEEEEEvNS4_8identityESY_S18_vS19_EENS_8epilogue10collective18CollectiveEpilogueINS1B_23Sm100TmaWarpSpecializedILi4ELi2ELi16ELb1ELb0EEEJSG_NS5_IJNSR_ISE_SB_EENSR_INSA_ILi32EEESB_EEEEESH_SI_SH_SI_NS1B_6fusion15FusionCallbacksIS1F_NS1K_17LinearCombinationISH_fSH_fLNS_15FloatRoundStyleE2EEESG_S1J_JEEENS4_5SM1004TMEM4LOAD26SM100_TMEM_LOAD_16dp256b4xESY_NSZ_INS10_ILi2ELi4ELi3EEES13_NSR_INS5_IJS14_S1H_EEENS5_IJS1H_SB_EEEEEEENS4_17SM75_U32x4_LDSM_NENS4_14SM90_TMA_STOREES1Y_NS4_17SM90_U32x4_STSM_NENS4_39AutoVectorizingCopyWithAssumedAlignmentILi128EEEEEEvvEEEEvNT_6ParamsE)
        .other          _ZN7cutlass13device_kernelINS_4gemm6kernel13GemmUniversalIN4cute5tupleIJiiiiEEENS1_10collective13CollectiveMmaINS1_35MainloopSm100TmaUmmaWarpSpecializedILi6ELi2ELi4ENS5_IJNS4_1CILi1EEESB_SB_EEEEENS5_IJNSA_ILi64EEENSA_ILi128EEESE_EEENS_6half_tENS5_IJlSB_lEEESH_SI_NS4_8TiledMMAINS4_8MMA_AtomIJNS4_20SM100_MMA_F16BF16_SSISH_SH_fLi64ELi128ELNS4_4UMMA5MajorE0ELSN_0ELNSM_7ScaleInE0ELSO_0EEEEEENS4_6LayoutISC_NS5_IJNSA_ILi0EEESS_SS_EEEEENS5_IJNS4_10UnderscoreESV_SV_EEEEENS4_13SM90_TMA_LOADENS4_14ComposedLayoutINS4_7SwizzleILi3ELi4ELi3EEENS4_18smem_ptr_flag_bitsILi16EEENSR_INS5_IJNSA_ILi8EEESE_EEENS5_IJSE_SB_EEEEEEEvNS4_8identityESY_S18_vS19_EENS_8epilogue10collective18CollectiveEpilogueINS1B_23Sm100TmaWarpSpecializedILi4ELi2ELi16ELb1ELb0EEEJSG_NS5_IJNSR_ISE_SB_EENSR_INSA_ILi32EEESB_EEEEESH_SI_SH_SI_NS1B_6fusion15FusionCallbacksIS1F_NS1K_17LinearCombinationISH_fSH_fLNS_15FloatRoundStyleE2EEESG_S1J_JEEENS4_5SM1004TMEM4LOAD26SM100_TMEM_LOAD_16dp256b4xESY_NSZ_INS10_ILi2ELi4ELi3EEES13_NSR_INS5_IJS14_S1H_EEENS5_IJS1H_SB_EEEEEEENS4_17SM75_U32x4_LDSM_NENS4_14SM90_TMA_STOREES1Y_NS4_17SM90_U32x4_STSM_NENS4_39AutoVectorizingCopyWithAssumedAlignmentILi128EEEEEEvvEEEEvNT_6ParamsE,@"STO_CUDA_ENTRY STV_DEFAULT"
_ZN7cutlass13device_kernelINS_4gemm6kernel13GemmUniversalIN4cute5tupleIJiiiiEEENS1_10collective13CollectiveMmaINS1_35MainloopSm100TmaUmmaWarpSpecializedILi6ELi2ELi4ENS5_IJNS4_1CILi1EEESB_SB_EEEEENS5_IJNSA_ILi64EEENSA_ILi128EEESE_EEENS_6half_tENS5_IJlSB_lEEESH_SI_NS4_8TiledMMAINS4_8MMA_AtomIJNS4_20SM100_MMA_F16BF16_SSISH_SH_fLi64ELi128ELNS4_4UMMA5MajorE0ELSN_0ELNSM_7ScaleInE0ELSO_0EEEEEENS4_6LayoutISC_NS5_IJNSA_ILi0EEESS_SS_EEEEENS5_IJNS4_10UnderscoreESV_SV_EEEEENS4_13SM90_TMA_LOADENS4_14ComposedLayoutINS4_7SwizzleILi3ELi4ELi3EEENS4_18smem_ptr_flag_bitsILi16EEENSR_INS5_IJNSA_ILi8EEESE_EEENS5_IJSE_SB_EEEEEEEvNS4_8identityESY_S18_vS19_EENS_8epilogue10collective18CollectiveEpilogueINS1B_23Sm100TmaWarpSpecializedILi4ELi2ELi16ELb1ELb0EEEJSG_NS5_IJNSR_ISE_SB_EENSR_INSA_ILi32EEESB_EEEEESH_SI_SH_SI_NS1B_6fusion15FusionCallbacksIS1F_NS1K_17LinearCombinationISH_fSH_fLNS_15FloatRoundStyleE2EEESG_S1J_JEEENS4_5SM1004TMEM4LOAD26SM100_TMEM_LOAD_16dp256b4xESY_NSZ_INS10_ILi2ELi4ELi3EEES13_NSR_INS5_IJS14_S1H_EEENS5_IJS1H_SB_EEEEEEENS4_17SM75_U32x4_LDSM_NENS4_14SM90_TMA_STOREES1Y_NS4_17SM90_U32x4_STSM_NENS4_39AutoVectorizingCopyWithAssumedAlignmentILi128EEEEEEvvEEEEvNT_6ParamsE:
[----:B------:R-:W1:Y:S01]  /*0000*/  LDC R1, c[0x0][0x37c] ;  /* 0x0000df00ff017b82 */ /* 0x000e620000000800 */
[----:B------:R-:W2:Y:S01]  /*0010*/  S2R R72, SR_TID.X ;  /* 0x0000000000487919 */ /* 0x000ea20000002100 */
[----:B------:R-:W3:Y:S01]  /*0020*/  LDCU.64 UR4, c[0x0][0x890] ;  /* 0x00011200ff0477ac */ /* 0x000ee20008000a00 */
[----:B------:R-:W-:Y:S02]  /*0030*/  PRMT R59, RZ, 0x7610, R59 ;  /* 0x00007610ff3b7816 */ /* 0x000fe4000000003b */
[----:B------:R-:W-:Y:S01]  /*0040*/  ELECT P5, URZ, PT ;  /* 0x0000000000ff782f */ /* 0x000fe200038a0000 */
[----:B------:R-:W4:Y:S01]  /*0050*/  LDCU.64 UR46, c[0x0][0x358] ;  /* 0x00006b00ff2e77ac */ /* 0x000f220008000a00 */
[----:B---3--:R-:W-:-:S04]  /*0060*/  UISETP.NE.U32.AND UP0, UPT, UR4, URZ, UPT ;  /* 0x000000ff0400728c */ /* 0x008fc8000bf05070 */
[----:B------:R-:W-:Y:S01]  /*0070*/  UISETP.NE.AND.EX UP0, UPT, UR5, URZ, UPT, UP0 ;  /* 0x000000ff0500728c */ /* 0x000fe2000bf05300 */
[----:B--2---:R-:W-:-:S05]  /*0080*/  SHF.R.U32.HI R65, RZ, 0x5, R72 ;  /* 0x00000005ff417819 */ /* 0x004fca0000011648 */
[----:B------:R-:W2:Y:S02]  /*0090*/  SHFL.IDX PT, R0, R65, RZ, 0x1f ;  /* 0x00001fff41007589 */ /* 0x000ea400000e0000 */
[----:B--2---:R-:W-:Y:S01]  /*00a0*/  R2UR UR8, R0 ;  /* 0x00000000000872ca */ /* 0x004fe200000e0000 */
[----:B-1--4-:R-:W-:-:S14]  /*00b0*/  BRA.U UP0, `(.L_x_0) ;  /* 0x00000001002c7547 */ /* 0x012fdc000b800000 */
[----:B------:R-:W1:Y:S02]  /*00c0*/  LDCU.64 UR6, c[0x0][0x888] ;  /* 0x00011100ff0677ac */ /* 0x000e640008000a00 */
[----:B-1----:R-:W-:-:S04]  /*00d0*/  UISETP.NE.U32.AND UP0, UPT, UR6, URZ, UPT ;  /* 0x000000ff0600728c */ /* 0x002fc8000bf05070 */
[----:B------:R-:W-:-:S09]  /*00e0*/  UISETP.NE.AND.EX UP0, UPT, UR7, URZ, UPT, UP0 ;  /* 0x000000ff0700728c */ /* 0x000fd2000bf05300 */
[----:B------:R-:W-:Y:S05]  /*00f0*/  BRA.U !UP0, `(.L_x_1) ;  /* 0x0000000108107547 */ /* 0x000fea000b800000 */
[----:B------:R-:W1:Y:S02]  /*0100*/  LDC.64 R2, c[0x0][0x888] ;  /* 0x00022200ff027b82 */ /* 0x000e640000000a00 */
[----:B-1----:R1:W5:Y:S01]  /*0110*/  LDG.E R35, desc[UR46][R2.64] ;  /* 0x0000002e02237981 */ /* 0x002362000c1e1900 */
[----:B------:R-:W-:Y:S01]  /*0120*/  HFMA2 R59, -RZ, RZ, 0, 5.9604644775390625e-08 ;  /* 0x00000001ff3b7431 */ /* 0x000fe200000001ff */
[----:B------:R-:W-:Y:S05]  /*0130*/  BRA `(.L_x_0) ;  /* 0x00000000000c7947 */ /* 0x000fea0003800000 */
.L_x_1:
[----:B------:R-:W1:Y:S01]  /*0140*/  LDCU UR6, c[0x0][0x880] ;  /* 0x00011000ff0677ac */ /* 0x000e620008000800 */
[----:B------:R-:W-:Y:S01]  /*0150*/  HFMA2 R59, -RZ, RZ, 0, 5.9604644775390625e-08 ;  /* 0x00000001ff3b7431 */ /* 0x000fe200000001ff */
[----:B-1----:R-:W-:-:S07]  /*0160*/  MOV R35, UR6 ;  /* 0x0000000600237c02 */ /* 0x002fce0008000f00 */
.L_x_0:
[----:B------:R-:W2:Y:S02]  /*0170*/  LDCU.64 UR6, c[0x0][0x8b0] ;  /* 0x00011600ff0677ac */ /* 0x000ea40008000a00 */
[----:B--2---:R-:W-:-:S04]  /*0180*/  UISETP.NE.U32.AND UP0, UPT, UR6, URZ, UPT ;  /* 0x000000ff0600728c */ /* 0x004fc8000bf05070 */
[----:B------:R-:W-:-:S09]  /*0190*/  UISETP.NE.AND.EX UP0, UPT, UR7, URZ, UPT, UP0 ;  /* 0x000000ff0700728c */ /* 0x000fd2000bf05300 */
[----:B------:R-:W-:Y:S05]  /*01a0*/  BRA.U UP0, `(.L_x_2) ;  /* 0x0000000100247547 */ /* 0x000fea000b800000 */
[----:B------:R-:W2:Y:S02]  /*01b0*/  LDCU.64 UR6, c[0x0][0x8a8] ;  /* 0x00011500ff0677ac */ /* 0x000ea40008000a00 */
[----:B--2---:R-:W-:-:S04]  /*01c0*/  UISETP.NE.U32.AND UP0, UPT, UR6, URZ, UPT ;  /* 0x000000ff0600728c */ /* 0x004fc8000bf05070 */
[----:B------:R-:W-:-:S09]  /*01d0*/  UISETP.NE.AND.EX UP0, UPT, UR7, URZ, UPT, UP0 ;  /* 0x000000ff0700728c */ /* 0x000fd2000bf05300 */
[----:B------:R-:W-:Y:S05]  /*01e0*/  BRA.U !UP0, `(.L_x_3) ;  /* 0x00000001080c7547 */ /* 0x000fea000b800000 */
[----:B-1----:R-:W1:Y:S02]  /*01f0*/  LDC.64 R2, c[0x0][0x8a8] ;  /* 0x00022a00ff027b82 */ /* 0x002e640000000a00 */
[----:B-1----:R2:W5:Y:S01]  /*0200*/  LDG.E R33, desc[UR46][R2.64] ;  /* 0x0000002e02217981 */ /* 0x002562000c1e1900 */
[----:B------:R-:W-:Y:S05]  /*0210*/  BRA `(.L_x_2) ;  /* 0x0000000000087947 */ /* 0x000fea0003800000 */
.L_x_3:
[----:B------:R-:W2:Y:S02]  /*0220*/  LDCU UR6, c[0x0][0x8a0] ;  /* 0x00011400ff0677ac */ /* 0x000ea40008000800 */
[----:B--2---:R-:W-:Y:S02]  /*0230*/  MOV R33, UR6 ;  /* 0x0000000600217c02 */ /* 0x004fe40008000f00 */
.L_x_2:
[----:B------:R-:W-:Y:S01]  /*0240*/  IMAD.U32 R0, RZ, RZ, UR8 ;  /* 0x00000008ff007e24 */ /* 0x000fe2000f8e00ff */
[----:B------:R-:W-:Y:S04]  /*0250*/  BSSY.RECONVERGENT B0, `(.L_x_4) ;  /* 0x000000c000007945 */ /* 0x000fe80003800200 */
[C---:B------:R-:W-:Y:S02]  /*0260*/  ISETP.NE.OR P1, PT, R0.reuse, 0x1, !P5 ;  /* 0x000000010000780c */ /* 0x040fe40006f25670 */
[----:B------:R-:W-:-:S11]  /*0270*/  ISETP.NE.OR P0, PT, R0, 0x3, !P5 ;  /* 0x000000030000780c */ /* 0x000fd60006f05670 */
[----:B------:R-:W-:Y:S05]  /*0280*/  @P1 BRA `(.L_x_5) ;  /* 0x0000000000201947 */ /* 0x000fea0003800000 */
[----:B------:R-:W3:Y:S02]  /*0290*/  LDCU.64 UR6, c[0x0][0x348] ;  /* 0x00006900ff0677ac */ /* 0x000ee40008000a00 */
[----:B---3--:R-:W-:Y:S02]  /*02a0*/  UIADD3 UR10, UP1, UPT, UR6, 0x80, URZ ;  /* 0x00000080060a7890 */ /* 0x008fe4000ff3e0ff */
[----:B------:R-:W-:Y:S02]  /*02b0*/  UIADD3 UR6, UP0, UPT, UR6, 0x180, URZ ;  /* 0x0000018006067890 */ /* 0x000fe4000ff1e0ff */
[----:B------:R-:W-:Y:S02]  /*02c0*/  UIADD3.X UR11, UPT, UPT, URZ, UR7, URZ, UP1, !UPT ;  /* 0x00000007ff0b7290 */ /* 0x000fe40008ffe4ff */
[----:B------:R-:W-:-:S07]  /*02d0*/  UIADD3.X UR7, UPT, UPT, URZ, UR7, URZ, UP0, !UPT ;  /* 0x00000007ff077290 */ /* 0x000fce00087fe4ff */
[----:B------:R3:W-:Y:S02]  /*02e0*/  UTMACCTL.PF [UR10] ;  /* 0x000000000a0079b9 */ /* 0x0007e40008040000 */
[----:B------:R3:W-:Y:S02]  /*02f0*/  UTMACCTL.PF [UR6] ;  /* 0x00000000060079b9 */ /* 0x0007e40008040000 */
[----:B---3--:R-:W-:Y:S01]  /*0300*/  NOP ;  /* 0x0000000000007918 */ /* 0x008fe20000000000 */
.L_x_5:
[----:B------:R-:W-:Y:S05]  /*0310*/  BSYNC.RECONVERGENT B0 ;  /* 0x0000000000007941 */ /* 0x000fea0003800200 */
.L_x_4:
[----:B------:R-:W-:Y:S04]  /*0320*/  BSSY.RECONVERGENT B0, `(.L_x_6) ;  /* 0x000000a000007945 */ /* 0x000fe80003800200 */
        /* <DEDUP_REMOVED lines=9> */
.L_x_7:
[----:B------:R-:W-:Y:S05]  /*03c0*/  BSYNC.RECONVERGENT B0 ;  /* 0x0000000000007941 */ /* 0x000fea0003800200 */
.L_x_6:
[----:B------:R-:W3:Y:S01]  /*03d0*/  LDCU.64 UR6, c[0x0][0x888] ;  /* 0x00011100ff0677ac */ /* 0x000ee20008000a00 */
[----:B------:R-:W-:Y:S02]  /*03e0*/  UISETP.EQ.U32.AND UP1, UPT, UR4, URZ, UPT ;  /* 0x000000ff0400728c */ /* 0x000fe4000bf22070 */
[----:B------:R-:W-:Y:S02]  /*03f0*/  UPLOP3.LUT UP2, UPT, UPT, UPT, UPT, 0x80, 0x8 ;  /* 0x000000000008789c */ /* 0x000fe40003f4f070 */
[----:B---3--:R-:W-:-:S04]  /*0400*/  UISETP.NE.U32.AND UP0, UPT, UR6, URZ, UPT ;  /* 0x000000ff0600728c */ /* 0x008fc8000bf05070 */
[----:B------:R-:W-:-:S04]  /*0410*/  UISETP.NE.AND.EX UP0, UPT, UR7, URZ, UPT, UP0 ;  /* 0x000000ff0700728c */ /* 0x000fc8000bf05300 */
[----:B------:R-:W-:-:S04]  /*0420*/  UISETP.EQ.OR.EX UP3, UPT, UR5, URZ, !UP0, UP1 ;  /* 0x000000ff0500728c */ /* 0x000fc8000c762710 */
[----:B------:R-:W-:-:S05]  /*0430*/  UP2UR UR50, UPR, URZ, 0x8 ;  /* 0x00000008ff327883 */ /* 0x000fca0008000000 */
[----:B------:R-:W-:Y:S07]  /*0440*/  BRA.U !UP3, `(.L_x_8) ;  /* 0x000000010b207547 */ /* 0x000fee000b800000 */
[----:B------:R-:W-:Y:S01]  /*0450*/  UISETP.NE.U32.AND UP2, UPT, UR4, URZ, UPT ;  /* 0x000000ff0400728c */ /* 0x000fe2000bf45070 */
[----:B-----5:R-:W-:Y:S01]  /*0460*/  FSETP.NEU.AND P0, PT, R35, RZ, PT ;  /* 0x000000ff2300720b */ /* 0x020fe20003f0d000 */
[----:B------:R-:W-:Y:S02]  /*0470*/  USEL UR4, URZ, 0xffffffff, UP0 ;  /* 0xffffffffff047887 */ /* 0x000fe40008000000 */
[----:B------:R-:W-:-:S10]  /*0480*/  UISETP.NE.AND.EX UP2, UPT, UR5, URZ, UPT, UP2 ;  /* 0x000000ff0500728c */ /* 0x000fd4000bf45320 */
[----:B------:R-:W-:Y:S01]  /*0490*/  VOTEU.ANY UP1, P0 ;  /* 0x0000000000ff7886 */ /* 0x000fe20000020100 */
[----:B------:R-:W-:-:S04]  /*04a0*/  @!UP2 USEL UR4, URZ, 0xffffffff, UP1 ;  /* 0xffffffffff04a887 */ /* 0x000fc80008800000 */
[----:B------:R-:W-:-:S04]  /*04b0*/  ULOP3.LUT UR4, UR4, 0x1, URZ, 0xc0, !UPT ;  /* 0x0000000104047892 */ /* 0x000fc8000f8ec0ff */
[----:B------:R-:W-:-:S11]  /*04c0*/  UISETP.NE.U32.AND UP2, UPT, UR4, 0x1, UPT ;  /* 0x000000010400788c */ /* 0x000fd6000bf45070 */
.L_x_8:
[----:B-12---:R-:W1:Y:S01]  /*04d0*/  SHFL.IDX PT, R2, R65, RZ, 0x1f ;  /* 0x00001fff41027589 */ /* 0x006e6200000e0000 */
[----:B------:R-:W-:-:S04]  /*04e0*/  UISETP.NE.AND UP1, UPT, UR8, 0x2, UPT ;  /* 0x000000020800788c */ /* 0x000fc8000bf25270 */
[----:B------:R-:W-:Y:S01]  /*04f0*/  USEL UR6, URZ, 0x1, UP1 ;  /* 0x00000001ff067887 */ /* 0x000fe20008800000 */
[----:B-1----:R-:W-:-:S13]  /*0500*/  ISETP.NE.AND P0, PT, R2, RZ, PT ;  /* 0x000000ff0200720c */ /* 0x002fda0003f05270 */
[----:B------:R-:W-:Y:S05]  /*0510*/  @P0 BRA `(.L_x_9) ;  /* 0x0000000000580947 */ /* 0x000fea0003800000 */
[----:B------:R-:W1:Y:S01]  /*0520*/  S2UR UR5, SR_CgaCtaId ;  /* 0x00000000000579c3 */ /* 0x000e620000008800 */
[----:B------:R-:W-:Y:S01]  /*0530*/  UMOV UR7, 0x400 ;  /* 0x0000040000077882 */ /* 0x000fe20000000000 */
[----:B------:R-:W-:Y:S01]  /*0540*/  UMOV UR4, 0x1 ;  /* 0x0000000100047882 */ /* 0x000fe20000000000 */
[----:B------:R-:W-:Y:S01]  /*0550*/  ELECT P0, URZ, PT ;  /* 0x0000000000ff782f */ /* 0x000fe20003800000 */
[----:B------:R-:W-:-:S04]  /*0560*/  UIADD3 UR10, UPT, UPT, -UR4, 0x100000, URZ ;  /* 0x00100000040a7890 */ /* 0x000fc8000fffe1ff */
[----:B------:R-:W-:Y:S02]  /*0570*/  USHF.L.U32 UR11, UR10, 0xb, URZ ;  /* 0x0000000b0a0b7899 */ /* 0x000fe400080006ff */
[----:B------:R-:W-:Y:S02]  /*0580*/  USHF.L.U32 UR10, UR10, 0x1, URZ ;  /* 0x000000010a0a7899 */ /* 0x000fe400080006ff */
[----:B-1----:R-:W-:Y:S01]  /*0590*/  ULEA UR5, UR5, UR7, 0x18 ;  /* 0x0000000705057291 */ /* 0x002fe2000f8ec0ff */
[----:B------:R-:W1:Y:S11]  /*05a0*/  FENCE.VIEW.ASYNC.S ;  /* 0x00000000000073c6 */ /* 0x000e760000000000 */
[----:B-1----:R1:W2:Y:S01]  /*05b0*/  SYNCS.EXCH.64 URZ, [UR5], UR10 ;  /* 0x0000000a05ff75b2 */ /* 0x0022a20008000100 */
[----:B------:R1:W3:Y:S01]  /*05c0*/  SYNCS.EXCH.64 URZ, [UR5+0x30], UR10 ;  /* 0x0000300a05ff75b2 */ /* 0x0002e20008000100 */
[----:B------:R1:W4:Y:S01]  /*05d0*/  SYNCS.EXCH.64 URZ, [UR5+0x8], UR10 ;  /* 0x0000080a05ff75b2 */ /* 0x0003220008000100 */
[----:B------:R1:W1:Y:S01]  /*05e0*/  SYNCS.EXCH.64 URZ, [UR5+0x38], UR10 ;  /* 0x0000380a05ff75b2 */ /* 0x0002620008000100 */
        /* <DEDUP_REMOVED lines=8> */
[----:B------:R-:W-:Y:S01]  /*0670*/  NOP ;  /* 0x0000000000007918 */ /* 0x000fe20000000000 */
.L_x_9:
[----:B------:R-:W2:Y:S01]  /*0680*/  SHFL.IDX PT, R2, R65, RZ, 0x1f ;  /* 0x00001fff41027589 */ /* 0x000ea200000e0000 */
[----:B------:R-:W-:Y:S01]  /*0690*/  NOP ;  /* 0x0000000000007918 */ /* 0x000fe20000000000 */
[----:B--2---:R-:W-:-:S13]  /*06a0*/  ISETP.NE.AND P0, PT, R2, 0x1, PT ;  /* 0x000000010200780c */ /* 0x004fda0003f05270 */
[----:B------:R-:W-:Y:S05]  /*06b0*/  @P0 BRA `(.L_x_10) ;  /* 0x0000000000580947 */ /* 0x000fea0003800000 */
[----:B------:R-:W2:Y:S01]  /*06c0*/  S2UR UR7, SR_CgaCtaId ;  /* 0x00000000000779c3 */ /* 0x000ea20000008800 */
[----:B------:R-:W-:Y:S01]  /*06d0*/  UMOV UR9, 0x400 ;  /* 0x0000040000097882 */ /* 0x000fe20000000000 */
[----:B-1----:R-:W-:Y:S01]  /*06e0*/  UMOV UR5, 0x20 ;  /* 0x0000002000057882 */ /* 0x002fe20000000000 */
[----:B------:R-:W-:Y:S01]  /*06f0*/  UMOV UR4, 0x80 ;  /* 0x0000008000047882 */ /* 0x000fe20000000000 */
[----:B------:R-:W-:-:S04]  /*0700*/  UIADD3 UR10, UPT, UPT, -UR5, 0x100000, URZ ;  /* 0x00100000050a7890 */ /* 0x000fc8000fffe1ff */
[----:B------:R-:W-:Y:S02]  /*0710*/  USHF.L.U32 UR11, UR10, 0xb, URZ ;  /* 0x0000000b0a0b7899 */ /* 0x000fe400080006ff */
[----:B------:R-:W-:Y:S02]  /*0720*/  USHF.L.U32 UR10, UR10, 0x1, URZ ;  /* 0x000000010a0a7899 */ /* 0x000fe400080006ff */
[----:B------:R-:W-:-:S04]  /*0730*/  UIADD3 UR4, UPT, UPT, -UR4, 0x100000, URZ ;  /* 0x0010000004047890 */ /* 0x000fc8000fffe1ff */
[----:B------:R-:W-:Y:S02]  /*0740*/  USHF.L.U32 UR5, UR4, 0xb, URZ ;  /* 0x0000000b04057899 */ /* 0x000fe400080006ff */
[----:B------:R-:W-:Y:S01]  /*0750*/  USHF.L.U32 UR4, UR4, 0x1, URZ ;  /* 0x0000000104047899 */ /* 0x000fe200080006ff */
[----:B------:R-:W-:Y:S01]  /*0760*/  ELECT P0, URZ, PT ;  /* 0x0000000000ff782f */ /* 0x000fe20003800000 */
[----:B--2---:R-:W-:Y:S01]  /*0770*/  ULEA UR7, UR7, UR9, 0x18 ;  /* 0x0000000907077291 */ /* 0x004fe2000f8ec0ff */
[----:B------:R-:W1:Y:S11]  /*0780*/  FENCE.VIEW.ASYNC.S ;  /* 0x00000000000073c6 */ /* 0x000e760000000000 */
[----:B-1----:R2:W1:Y:S01]  /*0790*/  SYNCS.EXCH.64 URZ, [UR7+0x60], UR10 ;  /* 0x0000600a07ff75b2 */ /* 0x0024620008000100 */
[----:B------:R2:W1:Y:S01]  /*07a0*/  SYNCS.EXCH.64 URZ, [UR7+0x80], UR4 ;  /* 0x0000800407ff75b2 */ /* 0x0004620008000100 */
[----:B------:R2:W1:Y:S01]  /*07b0*/  SYNCS.EXCH.64 URZ, [UR7+0x68], UR10 ;  /* 0x0000680a07ff75b2 */ /* 0x0004620008000100 */
[----:B------:R2:W1:Y:S01]  /*07c0*/  SYNCS.EXCH.64 URZ, [UR7+0x88], UR4 ;  /* 0x0000880407ff75b2 */ /* 0x0004620008000100 */
[----:B------:R2:W1:Y:S01]  /*07d0*/  SYNCS.EXCH.64 URZ, [UR7+0x70], UR10 ;  /* 0x0000700a07ff75b2 */ /* 0x0004620008000100 */
[----:B------:R2:W1:Y:S01]  /*07e0*/  SYNCS.EXCH.64 URZ, [UR7+0x90], UR4 ;  /* 0x0000900407ff75b2 */ /* 0x0004620008000100 */
[----:B------:R2:W1:Y:S01]  /*07f0*/  SYNCS.EXCH.64 URZ, [UR7+0x78], UR10 ;  /* 0x0000780a07ff75b2 */ /* 0x0004620008000100 */
[----:B------:R2:W1:Y:S02]  /*0800*/  SYNCS.EXCH.64 URZ, [UR7+0x98], UR4 ;  /* 0x0000980407ff75b2 */ /* 0x0004640008000100 */
[----:B--2---:R-:W-:Y:S01]  /*0810*/  NOP ;  /* 0x0000000000007918 */ /* 0x004fe20000000000 */
.L_x_10:
[----:B------:R-:W2:Y:S01]  /*0820*/  SHFL.IDX PT, R2, R65, RZ, 0x1f ;  /* 0x00001fff41027589 */ /* 0x000ea200000e0000 */
[----:B------:R-:W-:Y:S01]  /*0830*/  NOP ;  /* 0x0000000000007918 */ /* 0x000fe20000000000 */
[----:B--2---:R-:W-:-:S13]  /*0840*/  ISETP.NE.AND P0, PT, R2, 0x3, PT ;  /* 0x000000030200780c */ /* 0x004fda0003f05270 */
[----:B------:R-:W-:Y:S05]  /*0850*/  @P0 BRA `(.L_x_11) ;  /* 0x0000000000300947 */ /* 0x000fea0003800000 */
[----:B-1----:R-:W1:Y:S01]  /*0860*/  S2UR UR5, SR_CgaCtaId ;  /* 0x00000000000579c3 */ /* 0x002e620000008800 */
        /* <DEDUP_REMOVED lines=8> */
[----:B-1----:R2:W1:Y:S01]  /*08f0*/  SYNCS.EXCH.64 URZ, [UR5+0xa0], UR10 ;  /* 0x0000a00a05ff75b2 */ /* 0x0024620008000100 */
[----:B------:R2:W1:Y:S02]  /*0900*/  SYNCS.EXCH.64 URZ, [UR5+0xa8], UR10 ;  /* 0x0000a80a05ff75b2 */ /* 0x0004640008000100 */
[----:B--2---:R-:W-:Y:S01]  /*0910*/  NOP ;  /* 0x0000000000007918 */ /* 0x004fe20000000000 */
.L_x_11:
[----:B------:R-:W2:Y:S01]  /*0920*/  SHFL.IDX PT, R2, R65, RZ, 0x1f ;  /* 0x00001fff41027589 */ /* 0x000ea200000e0000 */
[----:B------:R-:W-:Y:S01]  /*0930*/  NOP ;  /* 0x0000000000007918 */ /* 0x000fe20000000000 */
[----:B--2---:R-:W-:-:S13]  /*0940*/  ISETP.NE.AND P0, PT, R2, 0x4, PT ;  /* 0x000000040200780c */ /* 0x004fda0003f05270 */
[----:B------:R-:W-:Y:S05]  /*0950*/  @P0 BRA `(.L_x_12) ;  /* 0x00000000004c0947 */ /* 0x000fea0003800000 */
[----:B-1----:R-:W1:Y:S01]  /*0960*/  S2UR UR5, SR_CgaCtaId ;  /* 0x00000000000579c3 */ /* 0x002e620000008800 */
[----:B------:R-:W-:Y:S01]  /*0970*/  UMOV UR9, 0x100 ;  /* 0x0000010000097882 */ /* 0x000fe20000000000 */
[----:B------:R-:W-:Y:S01]  /*0980*/  UMOV UR7, 0x400 ;  /* 0x0000040000077882 */ /* 0x000fe20000000000 */
[----:B------:R-:W-:Y:S01]  /*0990*/  USEL UR9, UR9, 0xe0, UP2 ;  /* 0x000000e009097887 */ /* 0x000fe20009000000 */
[----:B------:R-:W-:Y:S01]  /*09a0*/  UMOV UR4, 0x1 ;  /* 0x0000000100047882 */ /* 0x000fe20000000000 */
[----:B------:R-:W-:Y:S01]  /*09b0*/  ELECT P0, URZ, PT ;  /* 0x0000000000ff782f */ /* 0x000fe20003800000 */
[----:B------:R-:W-:-:S04]  /*09c0*/  UIADD3 UR10, UPT, UPT, -UR4, 0x100000, URZ ;  /* 0x00100000040a7890 */ /* 0x000fc8000fffe1ff */
[----:B------:R-:W-:Y:S02]  /*09d0*/  USHF.L.U32 UR11, UR10, 0xb, URZ ;  /* 0x0000000b0a0b7899 */ /* 0x000fe400080006ff */
[----:B------:R-:W-:Y:S02]  /*09e0*/  USHF.L.U32 UR10, UR10, 0x1, URZ ;  /* 0x000000010a0a7899 */ /* 0x000fe400080006ff */
[----:B------:R-:W-:-:S04]  /*09f0*/  UIADD3 UR12, UPT, UPT, -UR9, 0x100000, URZ ;  /* 0x00100000090c7890 */ /* 0x000fc8000fffe1ff */
[----:B------:R-:W-:Y:S02]  /*0a00*/  USHF.L.U32 UR13, UR12, 0xb, URZ ;  /* 0x0000000b0c0d7899 */ /* 0x000fe400080006ff */
[----:B------:R-:W-:Y:S02]  /*0a10*/  USHF.L.U32 UR12, UR12, 0x1, URZ ;  /* 0x000000010c0c7899 */ /* 0x000fe400080006ff */
[----:B-1----:R-:W-:Y:S01]  /*0a20*/  ULEA UR5, UR5, UR7, 0x18 ;  /* 0x0000000705057291 */ /* 0x002fe2000f8ec0ff */
[----:B------:R-:W1:Y:S11]  /*0a30*/  FENCE.VIEW.ASYNC.S ;  /* 0x00000000000073c6 */ /* 0x000e760000000000 */
[----:B-1----:R2:W1:Y:S01]  /*0a40*/  SYNCS.EXCH.64 URZ, [UR5+0xb0], UR10 ;  /* 0x0000b00a05ff75b2 */ /* 0x0024620008000100 */
[----:B------:R2:W1:Y:S01]  /*0a50*/  SYNCS.EXCH.64 URZ, [UR5+0xc0], UR12 ;  /* 0x0000c00c05ff75b2 */ /* 0x0004620008000100 */
[----:B------:R2:W1:Y:S01]  /*0a60*/  SYNCS.EXCH.64 URZ, [UR5+0xb8], UR10 ;  /* 0x0000b80a05ff75b2 */ /* 0x0004620008000100 */
[----:B------:R2:W1:Y:S02]  /*0a70*/  SYNCS.EXCH.64 URZ, [UR5+0xc8], UR12 ;  /* 0x0000c80c05ff75b2 */ /* 0x0004640008000100 */
[----:B--2---:R-:W-:Y:S01]  /*0a80*/  NOP ;  /* 0x0000000000007918 */ /* 0x004fe20000000000 */
.L_x_12:
        /* <DEDUP_REMOVED lines=26> */
.L_x_13:
        /* <DEDUP_REMOVED lines=18> */
.L_x_14:
[----:B-1----:R-:W1:Y:S01]  /*0d50*/  S2UR UR5, SR_CTAID.X ;  /* 0x00000000000579c3 */ /* 0x002e620000002500 */
[----:B------:R-:W-:-:S05]  /*0d60*/  CS2R.32 R60, SR_CgaSize ;  /* 0x00000000003c7805 */ /* 0x000fca0000008a00 */
[----:B------:R-:W-:-:S05]  /*0d70*/  IMAD R60, R60, -0xa0, RZ ;  /* 0xffffff603c3c7824 */ /* 0x000fca00078e02ff */
[----:B------:R-:W-:-:S14]  /*0d80*/  R2UR UR9, R60 ;  /* 0x000000003c0972ca */ /* 0x000fdc00000e0000 */
[----:B------:R-:W2:Y:S01]  /*0d90*/  LDCU UR9, c[0x0][UR9+0x2b0] ;  /* 0x00005600090977ac */ /* 0x000ea20008000800 */
[----:B------:R-:W-:Y:S01]  /*0da0*/  NOP ;  /* 0x0000000000007918 */ /* 0x000fe20000000000 */
[----:B------:R-:W-:-:S05]  /*0db0*/  CS2R.32 R60, SR_CgaSize ;  /* 0x00000000003c7805 */ /* 0x000fca0000008a00 */
[----:B------:R-:W-:-:S05]  /*0dc0*/  IMAD R60, R60, -0xa0, RZ ;  /* 0xffffff603c3c7824 */ /* 0x000fca00078e02ff */
[----:B------:R-:W-:-:S14]  /*0dd0*/  R2UR UR7, R60 ;  /* 0x000000003c0772ca */ /* 0x000fdc00000e0000 */
[----:B------:R-:W3:Y:S01]  /*0de0*/  LDCU UR7, c[0x0][UR7+0x2b4] ;  /* 0x00005680070777ac */ /* 0x000ee20008000800 */
[----:B------:R-:W4:Y:S08]  /*0df0*/  S2UR UR4, SR_CTAID.Y ;  /* 0x00000000000479c3 */ /* 0x000f300000002600 */
[----:B------:R-:W3:Y:S01]  /*0e00*/  LDC R9, c[0x0][0xb24] ;  /* 0x0002c900ff097b82 */ /* 0x000ee20000000800 */
[----:B-1----:R-:W-:-:S02]  /*0e10*/  I2FP.F32.U32 R4, UR5 ;  /* 0x0000000500047c45 */ /* 0x002fc40008201000 */
[----:B------:R-:W-:-:S05]  /*0e20*/  CS2R.32 R5, SR_CgaSize ;  /* 0x0000000000057805 */ /* 0x000fca0000008a00 */
[----:B------:R-:W-:-:S06]  /*0e30*/  IMAD R5, R5, -0xa0, RZ ;  /* 0xffffff6005057824 */ /* 0x000fcc00078e02ff */
[----:B------:R-:W1:Y:S01]  /*0e40*/  LDC R5, c[0x0][R5+0x2a0] ;  /* 0x0000a80005057b82 */ /* 0x000e620000000800 */
[----:B------:R-:W-:Y:S01]  /*0e50*/  MOV R21, UR5 ;  /* 0x0000000500157c02 */ /* 0x000fe20008000f00 */
[----:B--2---:R-:W-:Y:S01]  /*0e60*/  FMUL R4, R4, UR9 ;  /* 0x0000000904047c20 */ /* 0x004fe20008400000 */
[----:B----4-:R-:W-:Y:S02]  /*0e70*/  I2FP.F32.U32 R2, UR4 ;  /* 0x0000000400027c45 */ /* 0x010fe40008201000 */
[----:B------:R-:W-:-:S05]  /*0e80*/  CS2R.32 R3, SR_CgaSize ;  /* 0x0000000000037805 */ /* 0x000fca0000008a00 */
[----:B------:R-:W-:-:S06]  /*0e90*/  IMAD R3, R3, -0xa0, RZ ;  /* 0xffffff6003037824 */ /* 0x000fcc00078e02ff */
[----:B------:R-:W2:Y:S01]  /*0ea0*/  LDC R3, c[0x0][R3+0x2a4] ;  /* 0x0000a90003037b82 */ /* 0x000ea20000000800 */
[----:B------:R-:W4:Y:S01]  /*0eb0*/  F2I.U32.TRUNC.NTZ R60, R4 ;  /* 0x00000004003c7305 */ /* 0x000f22000020f000 */
[----:B------:R-:W-:Y:S01]  /*0ec0*/  MOV R20, UR4 ;  /* 0x0000000400147c02 */ /* 0x000fe20008000f00 */
[----:B---3--:R-:W-:-:S05]  /*0ed0*/  FMUL R2, R2, UR7 ;  /* 0x0000000702027c20 */ /* 0x008fca0008400000 */
[----:B------:R-:W-:Y:S01]  /*0ee0*/  BAR.SYNC.DEFER_BLOCKING 0x0 ;  /* 0x0000000000007b1d */ /* 0x000fe20000010000 */
[----:B------:R-:W-:-:S05]  /*0ef0*/  ISETP.GE.AND P0, PT, R9, 0x1, PT ;  /* 0x000000010900780c */ /* 0x000fca0003f06270 */
[----:B------:R-:W3:Y:S02]  /*0f00*/  F2I.U32.TRUNC.NTZ R58, R2 ;  /* 0x00000002003a7305 */ /* 0x000ee4000020f000 */
[----:B------:R-:W2:Y:S01]  /*0f10*/  S2UR UR36, SR_CTAID.Z ;  /* 0x00000000002479c3 */ /* 0x000ea20000002700 */
[----:B----4-:R-:W-:-:S05]  /*0f20*/  IADD3 R60, PT, PT, -R60, RZ, RZ ;  /* 0x000000ff3c3c7210 */ /* 0x010fca0007ffe1ff */
[----:B-1----:R-:W-:Y:S01]  /*0f30*/  IMAD R60, R5, R60, UR5 ;  /* 0x00000005053c7e24 */ /* 0x002fe2000f8e023c */
[----:B---3--:R-:W-:-:S05]  /*0f40*/  IADD3 R58, PT, PT, -R58, RZ, RZ ;  /* 0x000000ff3a3a7210 */ /* 0x008fca0007ffe1ff */
[----:B--2---:R-:W-:Y:S01]  /*0f50*/  IMAD R58, R3, R58, UR4 ;  /* 0x00000004033a7e24 */ /* 0x004fe2000f8e023a */
[----:B------:R-:W-:Y:S06]  /*0f60*/  @!P0 BRA `(.L_x_15) ;  /* 0x0000000000b88947 */ /* 0x000fec0003800000 */
[----:B------:R-:W1:Y:S01]  /*0f70*/  LDC.64 R4, c[0x0][0xb18] ;  /* 0x0002c600ff047b82 */ /* 0x000e620000000a00 */
[----:B------:R-:W-:-:S07]  /*0f80*/  ISETP.NE.AND P0, PT, R9, 0x1, PT ;  /* 0x000000010900780c */ /* 0x000fce0003f05270 */
[----:B------:R-:W2:Y:S08]  /*0f90*/  LDC R10, c[0x0][0xb0c] ;  /* 0x0002c300ff0a7b82 */ /* 0x000eb00000000800 */
[----:B------:R-:W3:Y:S08]  /*0fa0*/  LDC R11, c[0x0][0x370] ;  /* 0x0000dc00ff0b7b82 */ /* 0x000ef00000000800 */
[----:B------:R-:W4:Y:S01]  /*0fb0*/  LDC R12, c[0x0][0x374] ;  /* 0x0000dd00ff0c7b82 */ /* 0x000f220000000800 */
[----:B-1----:R-:W-:-:S07]  /*0fc0*/  ISETP.NE.AND P1, PT, R4, 0x1, PT ;  /* 0x000000010400780c */ /* 0x002fce0003f25270 */
[----:B------:R-:W3:Y:S01]  /*0fd0*/  LDC.64 R6, c[0x0][0xb10] ;  /* 0x0002c400ff067b82 */ /* 0x000ee20000000a00 */
[----:B--2---:R-:W-:-:S07]  /*0fe0*/  ISETP.NE.AND P2, PT, R10, 0x1, PT ;  /* 0x000000010a00780c */ /* 0x004fce0003f45270 */
[----:B------:R-:W1:Y:S08]  /*0ff0*/  LDC R8, c[0x0][0xb20] ;  /* 0x0002c800ff087b82 */ /* 0x000e700000000800 */
[----:B------:R-:W2:Y:S01]  /*1000*/  LDC.64 R2, c[0x0][0xb28] ;  /* 0x0002ca00ff027b82 */ /* 0x000ea20000000a00 */
[----:B----4-:R-:W-:-:S04]  /*1010*/  IMAD.HI.U32 R13, R12, R5, RZ ;  /* 0x000000050c0d7227 */ /* 0x010fc800078e00ff */
[----:B------:R-:W-:-:S04]  /*1020*/  IMAD.HI.U32 R5, R20, R5, RZ ;  /* 0x0000000514057227 */ /* 0x000fc800078e00ff */
[----:B---3--:R-:W-:-:S04]  /*1030*/  IMAD.HI.U32 R14, R11, R6, RZ ;  /* 0x000000060b0e7227 */ /* 0x008fc800078e00ff */
[C---:B------:R-:W-:Y:S01]  /*1040*/  IMAD.HI.U32 R16, R21.reuse, R6, RZ ;  /* 0x0000000615107227 */ /* 0x040fe200078e00ff */
[-C--:B------:R-:W-:Y:S02]  /*1050*/  @P2 SHF.R.U32.HI R11, RZ, R7.reuse, R14 ;  /* 0x00000007ff0b2219 */ /* 0x080fe4000001160e */
[-C--:B-1----:R-:W-:Y:S02]  /*1060*/  @P1 SHF.R.U32.HI R12, RZ, R8.reuse, R13 ;  /* 0x00000008ff0c1219 */ /* 0x082fe4000001160d */
[----:B------:R-:W-:Y:S02]  /*1070*/  SHF.R.U32.HI R5, RZ, R8, R5 ;  /* 0x00000008ff057219 */ /* 0x000fe40000011605 */
[----:B------:R-:W-:Y:S02]  /*1080*/  SHF.R.U32.HI R16, RZ, R7, R16 ;  /* 0x00000007ff107219 */ /* 0x000fe40000011610 */
[----:B------:R-:W-:Y:S01]  /*1090*/  SEL R5, R20, R5, !P1 ;  /* 0x0000000514057207 */ /* 0x000fe20004800000 */
[----:B--2---:R-:W-:Y:S01]  /*10a0*/  IMAD.HI.U32 R14, R12, R2, RZ ;  /* 0x000000020c0e7227 */ /* 0x004fe200078e00ff */
[----:B------:R-:W-:-:S02]  /*10b0*/  SEL R7, R21, R16, !P2 ;  /* 0x0000001015077207 */ /* 0x000fc40005000000 */
[----:B------:R-:W-:Y:S01]  /*10c0*/  IADD3 R13, PT, PT, -R5, RZ, RZ ;  /* 0x000000ff050d7210 */ /* 0x000fe20007ffe1ff */
[----:B------:R-:W-:Y:S01]  /*10d0*/  IMAD.HI.U32 R6, R11, R2, RZ ;  /* 0x000000020b067227 */ /* 0x000fe200078e00ff */
[----:B------:R-:W-:-:S03]  /*10e0*/  @P0 SHF.R.U32.HI R12, RZ, R3, R14 ;  /* 0x00000003ff0c0219 */ /* 0x000fc6000001160e */
[----:B------:R-:W-:Y:S01]  /*10f0*/  IMAD R13, R4, R13, R20 ;  /* 0x0000000d040d7224 */ /* 0x000fe200078e0214 */
[----:B------:R-:W-:Y:S01]  /*1100*/  @P0 SHF.R.U32.HI R11, RZ, R3, R6 ;  /* 0x00000003ff0b0219 */ /* 0x000fe20000011606 */
[----:B------:R-:W-:-:S04]  /*1110*/  IMAD R12, R12, R9, RZ ;  /* 0x000000090c0c7224 */ /* 0x000fc800078e02ff */
[----:B------:R-:W-:Y:S01]  /*1120*/  IMAD R6, R11, R9, RZ ;  /* 0x000000090b067224 */ /* 0x000fe200078e02ff */
[----:B------:R-:W-:-:S04]  /*1130*/  ISETP.GE.AND P1, PT, R5, R12, PT ;  /* 0x0000000c0500720c */ /* 0x000fc80003f26270 */
[----:B------:R-:W-:Y:S01]  /*1140*/  ISETP.GE.OR P1, PT, R7, R6, P1 ;  /* 0x000000060700720c */ /* 0x000fe20000f26670 */
[----:B------:R-:W-:-:S05]  /*1150*/  IMAD.HI.U32 R6, R5, R2, RZ ;  /* 0x0000000205067227 */ /* 0x000fca00078e00ff */
[----:B------:R-:W-:-:S04]  /*1160*/  SHF.R.U32.HI R6, RZ, R3, R6 ;  /* 0x00000003ff067219 */ /* 0x000fc80000011606 */
[----:B------:R-:W-:-:S03]  /*1170*/  SEL R6, R5, R6, !P0 ;  /* 0x0000000605067207 */ /* 0x000fc60004000000 */
[----:B------:R-:W-:Y:S01]  /*1180*/  @!P1 IMAD.HI.U32 R8, R7, R2, RZ ;  /* 0x0000000207089227 */ /* 0x000fe200078e00ff */
[----:B------:R-:W-:-:S04]  /*1190*/  IADD3 R2, PT, PT, -R6, RZ, RZ ;  /* 0x000000ff06027210 */ /* 0x000fc80007ffe1ff */
[----:B------:R-:W-:Y:S01]  /*11a0*/  @!P1 SHF.R.U32.HI R8, RZ, R3, R8 ;  /* 0x00000003ff089219 */ /* 0x000fe20000011608 */
[----:B------:R-:W-:-:S03]  /*11b0*/  IMAD R2, R9, R2, R5 ;  /* 0x0000000209027224 */ /* 0x000fc600078e0205 */
[----:B------:R-:W-:-:S05]  /*11c0*/  @!P1 SEL R3, R7, R8, !P0 ;  /* 0x0000000807039207 */ /* 0x000fca0004000000 */
[--C-:B------:R-:W-:Y:S02]  /*11d0*/  @!P1 IMAD.IADD R6, R6, 0x1, -R3.reuse ;  /* 0x0000000106069824 */ /* 0x100fe400078e0a03 */
[----:B------:R-:W-:Y:S01]  /*11e0*/  @!P1 IMAD R3, R2, R11, R3 ;  /* 0x0000000b02039224 */ /* 0x000fe200078e0203 */
[----:B------:R-:W-:Y:S01]  /*11f0*/  IADD3 R2, PT, PT, -R7, RZ, RZ ;  /* 0x000000ff07027210 */ /* 0x000fe20007ffe1ff */
[----:B------:R-:W-:Y:S02]  /*1200*/  @!P1 IMAD R5, R6, R9, R7 ;  /* 0x0000000906059224 */ /* 0x000fe400078e0207 */
[----:B------:R-:W-:Y:S02]  /*1210*/  @!P1 IMAD.MOV.U32 R7, RZ, RZ, R3 ;  /* 0x000000ffff079224 */ /* 0x000fe400078e0003 */
[----:B------:R-:W-:Y:S02]  /*1220*/  IMAD R2, R10, R2, R21 ;  /* 0x000000020a027224 */ /* 0x000fe400078e0215 */
[----:B------:R-:W-:-:S02]  /*1230*/  IMAD R20, R5, R4, R13 ;  /* 0x0000000405147224 */ /* 0x000fc400078e020d */
[----:B------:R-:W-:Y:S02]  /*1240*/  IMAD R21, R7, R10, R2 ;  /* 0x0000000a07157224 */ /* 0x000fe400078e0202 */
.L_x_15:
[----:B------:R-:W1:Y:S01]  /*1250*/  LDCU UR4, c[0x0][0xb30] ;  /* 0x00016600ff0477ac */ /* 0x000e620008000800 */
[----:B------:R-:W2:Y:S08]  /*1260*/  S2UR UR37, SR_CgaCtaId ;  /* 0x00000000002579c3 */ /* 0x000eb00000008800 */
[----:B------:R-:W3:Y:S01]  /*1270*/  LDC R26, c[0x0][0xb24] ;  /* 0x0002c900ff1a7b82 */ /* 0x000ee20000000800 */
[----:B-1----:R-:W-:-:S09]  /*1280*/  UISETP.NE.AND UP1, UPT, UR4, 0x1, UPT ;  /* 0x000000010400788c */ /* 0x002fd2000bf25270 */
[----:B--2---:R-:W-:Y:S05]  /*1290*/  BRA.U UP1, `(.L_x_16) ;  /* 0x0000000101407547 */ /* 0x004fea000b800000 */
[----:B------:R-:W1:Y:S08]  /*12a0*/  LDC.64 R4, c[0x0][0xb10] ;  /* 0x0002c400ff047b82 */ /* 0x000e700000000a00 */
[----:B------:R-:W2:Y:S08]  /*12b0*/  LDC.64 R2, c[0x0][0xb18] ;  /* 0x0002c600ff027b82 */ /* 0x000eb00000000a00 */
[----:B------:R-:W4:Y:S08]  /*12c0*/  LDC R6, c[0x0][0xb20] ;  /* 0x0002c800ff067b82 */ /* 0x000f300000000800 */
[----:B------:R-:W3:Y:S01]  /*12d0*/  LDC R8, c[0x0][0xb0c] ;  /* 0x0002c300ff087b82 */ /* 0x000ee20000000800 */
[----:B-1----:R-:W-:-:S05]  /*12e0*/  IMAD.HI.U32 R4, R21, R4, RZ ;  /* 0x0000000415047227 */ /* 0x002fca00078e00ff */
[----:B------:R-:W-:Y:S01]  /*12f0*/  SHF.R.U32.HI R4, RZ, R5, R4 ;  /* 0x00000005ff047219 */ /* 0x000fe20000011604 */
[----:B--2---:R-:W-:Y:S01]  /*1300*/  IMAD.HI.U32 R3, R20, R3, RZ ;  /* 0x0000000314037227 */ /* 0x004fe200078e00ff */
[----:B------:R-:W-:-:S04]  /*1310*/  ISETP.NE.AND P0, PT, R2, 0x1, PT ;  /* 0x000000010200780c */ /* 0x000fc80003f05270 */
[----:B----4-:R-:W-:-:S04]  /*1320*/  SHF.R.U32.HI R3, RZ, R6, R3 ;  /* 0x00000006ff037219 */ /* 0x010fc80000011603 */
[----:B------:R-:W-:Y:S02]  /*1330*/  SEL R3, R20, R3, !P0 ;  /* 0x0000000314037207 */ /* 0x000fe40004000000 */
[----:B---3--:R-:W-:-:S04]  /*1340*/  ISETP.NE.AND P1, PT, R8, 0x1, PT ;  /* 0x000000010800780c */ /* 0x008fc80003f25270 */
[----:B------:R-:W-:-:S05]  /*1350*/  SEL R4, R21, R4, !P1 ;  /* 0x0000000415047207 */ /* 0x000fca0004800000 */
[----:B------:R-:W-:Y:S02]  /*1360*/  IMAD.IADD R5, R3, 0x1, -R4 ;  /* 0x0000000103057824 */ /* 0x000fe400078e0a04 */
[----:B------:R-:W-:Y:S02]  /*1370*/  IMAD.IADD R3, R4, 0x1, -R3 ;  /* 0x0000000104037824 */ /* 0x000fe400078e0a03 */
[----:B------:R-:W-:Y:S02]  /*1380*/  IMAD R21, R5, R8, R21 ;  /* 0x0000000805157224 */ /* 0x000fe400078e0215 */
[----:B------:R-:W-:-:S07]  /*1390*/  IMAD R20, R3, R2, R20 ;  /* 0x0000000203147224 */ /* 0x000fce00078e0214 */
.L_x_16:
[----:B------:R-:W-:Y:S01]  /*13a0*/  BAR.SYNC.DEFER_BLOCKING 0x0 ;  /* 0x0000000000007b1d */ /* 0x000fe20000010000 */
[----:B------:R-:W-:Y:S01]  /*13b0*/  UISETP.NE.AND UP1, UPT, UR8, 0x2, UPT ;  /* 0x000000020800788c */ /* 0x000fe2000bf25270 */
[----:B------:R-:W-:Y:S02]  /*13c0*/  ISETP.NE.OR P5, PT, R0, 0x2, !P5 ;  /* 0x000000020000780c */ /* 0x000fe40006fa5670 */
[----:B------:R-:W-:-:S06]  /*13d0*/  LOP3.LUT R2, R72, 0x1f, RZ, 0xc0, !PT ;  /* 0x0000001f48027812 */ /* 0x000fcc00078ec0ff */
[----:B------:R-:W-:Y:S05]  /*13e0*/  BRA.U UP1, `(.L_x_17) ;  /* 0x0000001101a87547 */ /* 0x000fea000b800000 */
[----:B------:R-:W1:Y:S01]  /*13f0*/  LDCU UR13, c[0x0][0x38c] ;  /* 0x00007180ff0d77ac */ /* 0x000e620008000800 */
[----:B------:R-:W2:Y:S01]  /*1400*/  LDC R9, c[0x0][0x370] ;  /* 0x0000dc00ff097b82 */ /* 0x000ea20000000800 */
[----:B------:R-:W-:Y:S01]  /*1410*/  PLOP3.LUT P1, PT, PT, PT, UP2, 0x80, 0x8 ;  /* 0x000000000008781c */ /* 0x000fe20003f2f028 */
[----:B------:R-:W-:Y:S01]  /*1420*/  HFMA2 R12, -RZ, RZ, 0, 0 ;  /* 0x00000000ff0c7431 */ /* 0x000fe200000001ff */
[----:B------:R-:W-:Y:S01]  /*1430*/  ISETP.EQ.OR P4, PT, R2, RZ, P5 ;  /* 0x000000ff0200720c */ /* 0x000fe20002f82670 */
[----:B------:R-:W-:Y:S01]  /*1440*/  IMAD.MOV.U32 R15, RZ, RZ, 0x1 ;  /* 0x00000001ff0f7424 */ /* 0x000fe200078e00ff */
[----:B------:R-:W-:Y:S01]  /*1450*/  PLOP3.LUT P1, PT, P1, PT, PT, 0x8, 0x80 ;  /* 0x000000000080781c */ /* 0x000fe20000f2e170 */
[----:B------:R-:W-:Y:S01]  /*1460*/  IMAD.MOV.U32 R14, RZ, RZ, RZ ;  /* 0x000000ffff0e7224 */ /* 0x000fe200078e00ff */
[----:B------:R-:W-:Y:S01]  /*1470*/  MOV R8, 0x1 ;  /* 0x0000000100087802 */ /* 0x000fe20000000f00 */
[----:B------:R-:W4:Y:S01]  /*1480*/  LDC R0, c[0x0][0x374] ;  /* 0x0000dd00ff007b82 */ /* 0x000f220000000800 */
[----:B------:R-:W-:Y:S01]  /*1490*/  IMAD.MOV.U32 R10, RZ, RZ, RZ ;  /* 0x000000ffff0a7224 */ /* 0x000fe200078e00ff */
[----:B------:R-:W2:Y:S01]  /*14a0*/  LDCU.64 UR22, c[0x0][0x348] ;  /* 0x00006900ff1677ac */ /* 0x000ea20008000a00 */
[----:B------:R-:W-:Y:S01]  /*14b0*/  UMOV UR6, URZ ;  /* 0x000000ff00067c82 */ /* 0x000fe20008000000 */
[----:B-1----:R-:W-:-:S04]  /*14c0*/  UIADD3 UR5, UPT, UPT, UR13, 0x3f, URZ ;  /* 0x0000003f0d057890 */ /* 0x002fc8000fffe0ff */
[----:B------:R-:W-:-:S04]  /*14d0*/  USHF.R.S32.HI UR4, URZ, 0x1f, UR5 ;  /* 0x0000001fff047899 */ /* 0x000fc80008011405 */
[----:B------:R-:W-:-:S04]  /*14e0*/  ULEA.HI UR4, UR4, UR5, URZ, 0x6 ;  /* 0x0000000504047291 */ /* 0x000fc8000f8f30ff */
[----:B------:R-:W-:Y:S02]  /*14f0*/  USHF.R.S32.HI UR15, URZ, 0x6, UR4 ;  /* 0x00000006ff0f7899 */ /* 0x000fe40008011404 */
[----:B------:R-:W-:Y:S02]  /*1500*/  UIADD3 UR4, UPT, UPT, UR13, -0x1, URZ ;  /* 0xffffffff0d047890 */ /* 0x000fe4000fffe0ff */
[----:B------:R-:W-:Y:S02]  /*1510*/  UISETP.LT.U32.AND UP0, UPT, UR15, 0x6, UPT ;  /* 0x000000060f00788c */ /* 0x000fe4000bf01070 */
[----:B------:R-:W-:Y:S02]  /*1520*/  UISETP.GE.U32.AND UP1, UPT, UR4, -0x7f, UPT ;  /* 0xffffff810400788c */ /* 0x000fe4000bf26070 */
[----:B------:R-:W-:Y:S02]  /*1530*/  USEL UR14, UR15, 0x6, UP0 ;  /* 0x000000060f0e7887 */ /* 0x000fe40008000000 */
[----:B------:R-:W-:-:S02]  /*1540*/  UIADD3 UR13, UPT, UPT, UR13, 0x7e, URZ ;  /* 0x0000007e0d0d7890 */ /* 0x000fc4000fffe0ff */
[----:B------:R-:W-:Y:S02]  /*1550*/  UIADD3 UR5, UPT, UPT, UR14, -0x1, URZ ;  /* 0xffffffff0e057890 */ /* 0x000fe4000fffe0ff */
[----:B------:R-:W-:-:S03]  /*1560*/  UIADD3 UR7, UPT, UPT, UR15, -UR14, URZ ;  /* 0x8000000e0f077290 */ /* 0x000fc6000fffe0ff */
[----:B------:R-:W-:-:S04]  /*1570*/  @UP1 UIADD3 UR5, UPT, UPT, UR14, URZ, URZ ;  /* 0x000000ff0e051290 */ /* 0x000fc8000fffe0ff */
[----:B--2---:R-:W-:-:S12]  /*1580*/  UIADD3 UR5, UPT, UPT, UR5, 0x1, URZ ;  /* 0x0000000105057890 */ /* 0x004fd8000fffe0ff */
.L_x_35:
[----:B------:R-:W-:Y:S01]  /*1590*/  UISETP.NE.AND UP0, UPT, UR37, URZ, UPT ;  /* 0x000000ff2500728c */ /* 0x000fe2000bf05270 */
[----:B------:R-:W1:Y:S08]  /*15a0*/  S2UR UR37, SR_CgaCtaId ;  /* 0x00000000002579c3 */ /* 0x000e700000008800 */
[----:B------:R-:W-:Y:S05]  /*15b0*/  BRA.U UP0, `(.L_x_18) ;  /* 0x0000000100347547 */ /* 0x000fea000b800000 */
[----:B------:R-:W2:Y:S01]  /*15c0*/  S2R R2, SR_CgaCtaId ;  /* 0x0000000000027919 */ /* 0x000ea20000008800 */
[----:B------:R-:W-:-:S04]  /*15d0*/  MOV R3, 0x400 ;  /* 0x0000040000037802 */ /* 0x000fc80000000f00 */
[----:B--2---:R-:W-:Y:S02]  /*15e0*/  LEA R3, R2, R3, 0x18 ;  /* 0x0000000302037211 */ /* 0x004fe400078ec0ff */
[----:B------:R-:W-:-:S03]  /*15f0*/  SHF.L.U32 R2, R8, 0x1f, RZ ;  /* 0x0000001f08027819 */ /* 0x000fc600000006ff */
[----:B------:R-:W-:-:S04]  /*1600*/  IMAD R3, R10, 0x8, R3 ;  /* 0x000000080a037824 */ /* 0x000fc800078e0203 */
[----:B------:R-:W2:Y:S02]  /*1610*/  SYNCS.PHASECHK.TRANS64.TRYWAIT P0, [R3+URZ+0x120], R2 ;  /* 0x00012002030075a7 */ /* 0x000ea400080011ff */
[----:B--2---:R-:W-:Y:S05]  /*1620*/  @!P0 BRA `(.L_x_19) ;  /* 0x0000006800648947 */ /* 0x004fea0003800000 */
.L_x_133:
[----:B------:R-:W-:Y:S01]  /*1630*/  VIADD R10, R10, 0x1 ;  /* 0x000000010a0a7836 */ /* 0x000fe20000000000 */
[----:B------:R2:W-:Y:S04]  /*1640*/  SYNCS.ARRIVE.TRANS64.A1T0 RZ, [R3+URZ+0x110], RZ ;  /* 0x000110ff03ff79a7 */ /* 0x0005e800081000ff */
[----:B------:R-:W-:-:S04]  /*1650*/  ISETP.NE.AND P0, PT, R10, 0x2, PT ;  /* 0x000000020a00780c */ /* 0x000fc80003f05270 */
[----:B------:R-:W-:Y:S02]  /*1660*/  SEL R10, R10, RZ, P0 ;  /* 0x000000ff0a0a7207 */ /* 0x000fe40000000000 */
[----:B--2---:R-:W-:-:S04]  /*1670*/  SEL R3, RZ, 0x1, P0 ;  /* 0x00000001ff037807 */ /* 0x004fc80000000000 */
[----:B------:R-:W-:-:S07]  /*1680*/  LOP3.LUT R8, R8, R3, RZ, 0x3c, !PT ;  /* 0x0000000308087212 */ /* 0x000fce00078e3cff */
.L_x_18:
[----:B------:R-:W-:Y:S01]  /*1690*/  UMOV UR4, 0x400 ;  /* 0x0000040000047882 */ /* 0x000fe20000000000 */
[----:B------:R-:W-:Y:S01]  /*16a0*/  SHF.L.U32 R2, R15, 0x1f, RZ ;  /* 0x0000001f0f027819 */ /* 0x000fe200000006ff */
[----:B-1----:R-:W-:Y:S01]  /*16b0*/  ULEA UR4, UR37, UR4, 0x18 ;  /* 0x0000000425047291 */ /* 0x002fe2000f8ec0ff */
[----:B------:R-:W-:Y:S01]  /*16c0*/  R2UR UR35, R21 ;  /* 0x00000000152372ca */ /* 0x000fe200000e0000 */
[----:B------:R-:W-:Y:S01]  /*16d0*/  UISETP.GE.U32.AND UP0, UPT, UR13, 0x7f, UPT ;  /* 0x0000007f0d00788c */ /* 0x000fe2000bf06070 */
[----:B------:R-:W-:Y:S01]  /*16e0*/  R2UR UR11, R20 ;  /* 0x00000000140b72ca */ /* 0x000fe200000e0000 */
[----:B------:R-:W-:Y:S01]  /*16f0*/  ULEA UR8, UR6, UR4, 0x3 ;  /* 0x0000000406087291 */ /* 0x000fe2000f8e18ff */
[----:B------:R-:W-:-:S08]  /*1700*/  UMOV UR24, URZ ;  /* 0x000000ff00187c82 */ /* 0x000fd00008000000 */
[----:B------:R1:W2:Y:S01]  /*1710*/  SYNCS.PHASECHK.TRANS64.TRYWAIT P0, [UR8+0x30], R2 ;  /* 0x00003002ff0075a7 */ /* 0x0002a20008001108 */
[----:B------:R-:W-:Y:S02]  /*1720*/  USHF.L.U32 UR35, UR35, 0x6, URZ ;  /* 0x0000000623237899 */ /* 0x000fe400080006ff */
[----:B------:R-:W-:Y:S01]  /*1730*/  USHF.L.U32 UR11, UR11, 0x7, URZ ;  /* 0x000000070b0b7899 */ /* 0x000fe200080006ff */
[----:B------:R-:W-:Y:S11]  /*1740*/  BRA.U !UP0, `(.L_x_20) ;  /* 0x0000000108a87547 */ /* 0x000ff6000b800000 */
[----:B------:R-:W-:Y:S01]  /*1750*/  UMOV UR16, URZ ;  /* 0x000000ff00107c82 */ /* 0x000fe20008000000 */
[----:B------:R-:W-:-:S05]  /*1760*/  UMOV UR17, UR6 ;  /* 0x0000000600117c82 */ /* 0x000fca0008000000 */
.L_x_25:
[----:B-1----:R-:W-:Y:S01]  /*1770*/  ULEA UR33, UR17, UR4, 0x3 ;  /* 0x0000000411217291 */ /* 0x002fe2000f8e18ff */
[----:B--2---:R-:W-:Y:S01]  /*1780*/  @!P5 MOV R3, 0x6000 ;  /* 0x000060000003d802 */ /* 0x004fe20000000f00 */
[----:B--2---:R-:W-:Y:S10]  /*1790*/  @P0 BRA `(.L_x_21) ;  /* 0x00000000000c0947 */ /* 0x004ff40003800000 */
[----:B------:R-:W-:-:S04]  /*17a0*/  SHF.L.U32 R5, R15, 0x1f, RZ ;  /* 0x0000001f0f057819 */ /* 0x000fc800000006ff */
[----:B------:R-:W2:Y:S02]  /*17b0*/  SYNCS.PHASECHK.TRANS64.TRYWAIT P0, [UR33+0x30], R5 ;  /* 0x00003005ff0075a7 */ /* 0x000ea40008001121 */
[----:B--2---:R-:W-:Y:S05]  /*17c0*/  @!P0 BRA `(.L_x_22) ;  /* 0x0000006800108947 */ /* 0x004fea0003800000 */
.L_x_21:
[----:B------:R2:W-:Y:S01]  /*17d0*/  @!P5 SYNCS.ARRIVE.TRANS64 RZ, [UR33], R3 ;  /* 0x00000003ffffd9a7 */ /* 0x0005e20008000021 */
[----:B------:R-:W-:Y:S04]  /*17e0*/  BSSY.RECONVERGENT B0, `(.L_x_23) ;  /* 0x0000003000007945 */ /* 0x000fe80003800200 */
[----:B------:R-:W-:Y:S05]  /*17f0*/  @P4 BRA `(.L_x_24) ;  /* 0x0000000000044947 */ /* 0x000fea0003800000 */
[----:B------:R-:W-:Y:S05]  /*1800*/  BPT.TRAP 0x1 ;  /* 0x000000040000795c */ /* 0x000fea0000300000 */
.L_x_24:
[----:B------:R-:W-:Y:S05]  /*1810*/  BSYNC.RECONVERGENT B0 ;  /* 0x0000000000007941 */ /* 0x000fea0003800200 */
.L_x_23:
[----:B------:R-:W-:Y:S02]  /*1820*/  UIADD3 UR6, UPT, UPT, UR17, 0x1, URZ ;  /* 0x0000000111067890 */ /* 0x000fe4000fffe0ff */
[----:B------:R-:W-:Y:S02]  /*1830*/  ULEA UR32, UR17, UR4, 0xd ;  /* 0x0000000411207291 */ /* 0x000fe4000f8e68ff */
[----:B------:R-:W-:Y:S02]  /*1840*/  UISETP.NE.AND UP0, UPT, UR6, 0x6, UPT ;  /* 0x000000060600788c */ /* 0x000fe4000bf05270 */
[----:B------:R-:W-:Y:S02]  /*1850*/  UIADD3 UR26, UP1, UPT, UR22, 0x80, URZ ;  /* 0x00000080161a7890 */ /* 0x000fe4000ff3e0ff */
[----:B------:R-:W-:Y:S02]  /*1860*/  USEL UR9, URZ, 0x1, UP0 ;  /* 0x00000001ff097887 */ /* 0x000fe40008000000 */
[----:B------:R-:W-:-:S02]  /*1870*/  USEL UR6, UR6, URZ, UP0 ;  /* 0x000000ff06067287 */ /* 0x000fc40008000000 */
[----:B------:R-:W-:Y:S02]  /*1880*/  UIADD3 UR20, UP0, UPT, UR22, 0x180, URZ ;  /* 0x0000018016147890 */ /* 0x000fe4000ff1e0ff */
[----:B------:R-:W-:Y:S01]  /*1890*/  ULEA UR8, UR6, UR4, 0x3 ;  /* 0x0000000406087291 */ /* 0x000fe2000f8e18ff */
[----:B------:R-:W-:Y:S01]  /*18a0*/  LOP3.LUT R15, R15, UR9, RZ, 0x3c, !PT ;  /* 0x000000090f0f7c12 */ /* 0x000fe2000f8e3cff */
[----:B------:R-:W-:Y:S02]  /*18b0*/  USHF.L.U32 UR34, UR16, 0x6, URZ ;  /* 0x0000000610227899 */ /* 0x000fe400080006ff */
[----:B------:R-:W-:Y:S01]  /*18c0*/  UIADD3.X UR27, UPT, UPT, URZ, UR23, URZ, UP1, !UPT ;  /* 0x00000017ff1b7290 */ /* 0x000fe20008ffe4ff */
[----:B-1----:R-:W-:Y:S01]  /*18d0*/  SHF.L.U32 R2, R15, 0x1f, RZ ;  /* 0x0000001f0f027819 */ /* 0x002fe200000006ff */
[----:B------:R-:W-:Y:S02]  /*18e0*/  UIADD3 UR32, UPT, UPT, UR32, 0x4400, URZ ;  /* 0x0000440020207890 */ /* 0x000fe4000fffe0ff */
[----:B------:R-:W-:Y:S01]  /*18f0*/  UIADD3.X UR21, UPT, UPT, URZ, UR23, URZ, UP0, !UPT ;  /* 0x00000017ff157290 */ /* 0x000fe200087fe4ff */
[----:B------:R1:W1:Y:S01]  /*1900*/  SYNCS.PHASECHK.TRANS64.TRYWAIT P0, [UR8+0x30], R2 ;  /* 0x00003002ff0075a7 */ /* 0x0002620008001108 */
[----:B------:R-:W-:Y:S01]  /*1910*/  ULEA UR8, UR17, UR4, 0xe ;  /* 0x0000000411087291 */ /* 0x000fe2000f8e70ff */
[----:B------:R-:W-:Y:S01]  /*1920*/  UMOV UR18, 0x0 ;  /* 0x0000000000127882 */ /* 0x000fe20000000000 */
[----:B------:R-:W-:-:S02]  /*1930*/  UMOV UR19, 0x10000000 ;  /* 0x1000000000137882 */ /* 0x000fc40000000000 */
[----:B------:R-:W-:Y:S01]  /*1940*/  UIADD3 UR8, UPT, UPT, UR8, 0x10400, URZ ;  /* 0x0001040008087890 */ /* 0x000fe2000fffe0ff */
[----:B------:R1:W-:Y:S01]  /*1950*/  UTMALDG.3D [UR32], [UR26], desc[UR18] ;  /* 0x000012201a0075b4 */ /* 0x0003e20008011000 */
[----:B------:R-:W-:Y:S01]  /*1960*/  UMOV UR12, UR36 ;  /* 0x00000024000c7c82 */ /* 0x000fe20008000000 */
[----:B------:R-:W-:Y:S01]  /*1970*/  UMOV UR9, UR33 ;  /* 0x0000002100097c82 */ /* 0x000fe20008000000 */
[----:B------:R-:W-:Y:S01]  /*1980*/  UMOV UR10, UR34 ;  /* 0x00000022000a7c82 */ /* 0x000fe20008000000 */
[----:B------:R-:W-:Y:S01]  /*1990*/  UIADD3 UR16, UPT, UPT, UR16, 0x1, URZ ;  /* 0x0000000110107890 */ /* 0x000fe2000fffe0ff */
[----:B------:R-:W-:Y:S01]  /*19a0*/  UMOV UR24, UR5 ;  /* 0x0000000500187c82 */ /* 0x000fe20008000000 */
[----:B------:R-:W-:Y:S02]  /*19b0*/  UMOV UR17, UR6 ;  /* 0x0000000600117c82 */ /* 0x000fe40008000000 */
[----:B------:R1:W-:Y:S01]  /*19c0*/  UTMALDG.3D [UR8], [UR20], desc[UR18] ;  /* 0x00001208140075b4 */ /* 0x0003e20008011000 */
[----:B------:R-:W-:-:S09]  /*19d0*/  UISETP.NE.AND UP0, UPT, UR16, UR5, UPT ;  /* 0x000000051000728c */ /* 0x000fd2000bf05270 */
[----:B------:R-:W-:Y:S05]  /*19e0*/  BRA.U UP0, `(.L_x_25) ;  /* 0xfffffffd00607547 */ /* 0x000fea000b83ffff */
.L_x_20:
[----:B-1----:R-:W-:Y:S01]  /*19f0*/  ULEA UR8, UR6, UR4, 0x3 ;  /* 0x0000000406087291 */ /* 0x002fe2000f8e18ff */
[----:B------:R-:W-:Y:S01]  /*1a00*/  SHF.L.U32 R2, R15, 0x1f, RZ ;  /* 0x0000001f0f027819 */ /* 0x000fe200000006ff */
[----:B------:R-:W-:Y:S01]  /*1a10*/  @!P1 SYNCS.ARRIVE.TRANS64.A1T0 RZ, [UR4+0xa8], RZ ;  /* 0x0000a8ffffff99a7 */ /* 0x000fe20008100004 */
[----:B------:R-:W-:-:S06]  /*1a20*/  UISETP.GT.AND UP0, UPT, UR15, UR14, UPT ;  /* 0x0000000e0f00728c */ /* 0x000fcc000bf04270 */
[----:B--2---:R1:W2:Y:S03]  /*1a30*/  SYNCS.PHASECHK.TRANS64.TRYWAIT P0, [UR8+0x30], R2 ;  /* 0x00003002ff0075a7 */ /* 0x0042a60008001108 */
[----:B------:R-:W-:Y:S05]  /*1a40*/  BRA.U !UP0, `(.L_x_26) ;  /* 0x0000000108ac7547 */ /* 0x000fea000b800000 */
[----:B------:R-:W-:Y:S01]  /*1a50*/  UIADD3 UR21, UPT, UPT, UR7, UR24, URZ ;  /* 0x0000001807157290 */ /* 0x000fe2000fffe0ff */
[----:B------:R-:W-:-:S11]  /*1a60*/  UMOV UR25, UR6 ;  /* 0x0000000600197c82 */ /* 0x000fd60008000000 */
.L_x_31:
[----:B-1----:R-:W-:Y:S01]  /*1a70*/  ULEA UR17, UR25, UR4, 0x3 ;  /* 0x0000000419117291 */ /* 0x002fe2000f8e18ff */
[----:B--2---:R-:W-:Y:S01]  /*1a80*/  @!P5 MOV R3, 0x6000 ;  /* 0x000060000003d802 */ /* 0x004fe20000000f00 */
[----:B--2---:R-:W-:Y:S10]  /*1a90*/  @P0 BRA `(.L_x_27) ;  /* 0x00000000000c0947 */ /* 0x004ff40003800000 */
[----:B------:R-:W-:-:S04]  /*1aa0*/  SHF.L.U32 R5, R15, 0x1f, RZ ;  /* 0x0000001f0f057819 */ /* 0x000fc800000006ff */
[----:B------:R-:W2:Y:S02]  /*1ab0*/  SYNCS.PHASECHK.TRANS64.TRYWAIT P0, [UR17+0x30], R5 ;  /* 0x00003005ff0075a7 */ /* 0x000ea40008001111 */
[----:B--2---:R-:W-:Y:S05]  /*1ac0*/  @!P0 BRA `(.L_x_28) ;  /* 0x0000006400688947 */ /* 0x004fea0003800000 */
.L_x_27:
[----:B------:R2:W-:Y:S01]  /*1ad0*/  @!P5 SYNCS.ARRIVE.TRANS64 RZ, [UR17], R3 ;  /* 0x00000003ffffd9a7 */ /* 0x0005e20008000011 */
[----:B------:R-:W-:Y:S04]  /*1ae0*/  BSSY.RECONVERGENT B0, `(.L_x_29) ;  /* 0x0000003000007945 */ /* 0x000fe80003800200 */
[----:B------:R-:W-:Y:S05]  /*1af0*/  @P4 BRA `(.L_x_30) ;  /* 0x0000000000044947 */ /* 0x000fea0003800000 */
[----:B------:R-:W-:Y:S05]  /*1b00*/  BPT.TRAP 0x1 ;  /* 0x000000040000795c */ /* 0x000fea0000300000 */
.L_x_30:
[----:B------:R-:W-:Y:S05]  /*1b10*/  BSYNC.RECONVERGENT B0 ;  /* 0x0000000000007941 */ /* 0x000fea0003800200 */
.L_x_29:
        /* <DEDUP_REMOVED lines=10> */
[----:B------:R-:W-:Y:S01]  /*1bc0*/  UIADD3 UR16, UPT, UPT, UR16, 0x4400, URZ ;  /* 0x0000440010107890 */ /* 0x000fe2000fffe0ff */
[----:B-1----:R-:W-:Y:S01]  /*1bd0*/  SHF.L.U32 R2, R15, 0x1f, RZ ;  /* 0x0000001f0f027819 */ /* 0x002fe200000006ff */
[----:B------:R-:W-:Y:S02]  /*1be0*/  UIADD3.X UR31, UPT, UPT, URZ, UR23, URZ, UP1, !UPT ;  /* 0x00000017ff1f7290 */ /* 0x000fe40008ffe4ff */
[----:B------:R-:W-:Y:S01]  /*1bf0*/  UIADD3.X UR29, UPT, UPT, URZ, UR23, URZ, UP0, !UPT ;  /* 0x00000017ff1d7290 */ /* 0x000fe200087fe4ff */
[----:B------:R1:W1:Y:S01]  /*1c00*/  SYNCS.PHASECHK.TRANS64.TRYWAIT P0, [UR8+0x30], R2 ;  /* 0x00003002ff0075a7 */ /* 0x0002620008001108 */
[----:B------:R-:W-:Y:S01]  /*1c10*/  ULEA UR8, UR25, UR4, 0xe ;  /* 0x0000000419087291 */ /* 0x000fe2000f8e70ff */
[----:B------:R-:W-:Y:S01]  /*1c20*/  UMOV UR26, 0x0 ;  /* 0x00000000001a7882 */ /* 0x000fe20000000000 */
[----:B------:R-:W-:-:S02]  /*1c30*/  UMOV UR27, 0x10000000 ;  /* 0x10000000001b7882 */ /* 0x000fc40000000000 */
[----:B------:R-:W-:Y:S01]  /*1c40*/  UIADD3 UR8, UPT, UPT, UR8, 0x10400, URZ ;  /* 0x0001040008087890 */ /* 0x000fe2000fffe0ff */
[----:B------:R-:W-:Y:S01]  /*1c50*/  UMOV UR19, UR35 ;  /* 0x0000002300137c82 */ /* 0x000fe20008000000 */
[----:B------:R-:W-:Y:S01]  /*1c60*/  UMOV UR20, UR36 ;  /* 0x0000002400147c82 */ /* 0x000fe20008000000 */
[----:B------:R-:W-:Y:S01]  /*1c70*/  UMOV UR12, UR36 ;  /* 0x00000024000c7c82 */ /* 0x000fe20008000000 */
[----:B------:R-:W-:Y:S01]  /*1c80*/  UMOV UR9, UR17 ;  /* 0x0000001100097c82 */ /* 0x000fe20008000000 */
[----:B------:R-:W-:Y:S01]  /*1c90*/  UMOV UR10, UR18 ;  /* 0x00000012000a7c82 */ /* 0x000fe20008000000 */
[----:B------:R1:W-:Y:S01]  /*1ca0*/  UTMALDG.3D [UR16], [UR30], desc[UR26] ;  /* 0x00001a101e0075b4 */ /* 0x0003e20008011000 */
[----:B------:R-:W-:Y:S01]  /*1cb0*/  UIADD3 UR24, UPT, UPT, UR24, 0x1, URZ ;  /* 0x0000000118187890 */ /* 0x000fe2000fffe0ff */
[----:B------:R-:W-:-:S03]  /*1cc0*/  UMOV UR25, UR6 ;  /* 0x0000000600197c82 */ /* 0x000fc60008000000 */
[----:B------:R-:W-:Y:S01]  /*1cd0*/  UISETP.NE.AND UP0, UPT, UR24, UR21, UPT ;  /* 0x000000151800728c */ /* 0x000fe2000bf05270 */
[----:B------:R1:W-:Y:S08]  /*1ce0*/  UTMALDG.3D [UR8], [UR28], desc[UR26] ;  /* 0x00001a081c0075b4 */ /* 0x0003f00008011000 */
[----:B------:R-:W-:Y:S05]  /*1cf0*/  BRA.U UP0, `(.L_x_31) ;  /* 0xfffffffd005c7547 */ /* 0x000fea000b83ffff */
.L_x_26:
[----:B-1----:R-:W-:Y:S01]  /*1d00*/  LEA R2, R14, UR4, 0x3 ;  /* 0x000000040e027c11 */ /* 0x002fe2000f8e18ff */
[----:B------:R-:W-:Y:S01]  /*1d10*/  NOP ;  /* 0x0000000000007918 */ /* 0x000fe20000000000 */
[----:B--2---:R-:W-:Y:S02]  /*1d20*/  SHF.L.U32 R3, R12, 0x1f, RZ ;  /* 0x0000001f0c037819 */ /* 0x004fe400000006ff */
[----:B------:R-:W-:Y:S02]  /*1d30*/  LEA R4, R14, UR4, 0x4 ;  /* 0x000000040e047c11 */ /* 0x000fe4000f8e20ff */
[----:B------:R-:W1:Y:S02]  /*1d40*/  SYNCS.PHASECHK.TRANS64.TRYWAIT P0, [R2+URZ+0xb0], R3 ;  /* 0x0000b003020075a7 */ /* 0x000e6400080011ff */
[----:B-1----:R-:W-:Y:S05]  /*1d50*/  @!P0 BRA `(.L_x_32) ;  /* 0x0000006000dc8947 */ /* 0x002fea0003800000 */
.L_x_136:
[----:B------:R-:W2:Y:S01]  /*1d60*/  LDS.128 R4, [R4+0x140] ;  /* 0x0001400004047984 */ /* 0x000ea20000000c00 */
[----:B---3--:R-:W-:Y:S01]  /*1d70*/  ISETP.GE.AND P0, PT, R26, 0x1, PT ;  /* 0x000000011a00780c */ /* 0x008fe20003f06270 */
[----:B-1----:R-:W-:Y:S01]  /*1d80*/  VIADD R2, R2, 0xc0 ;  /* 0x000000c002027836 */ /* 0x002fe20000000000 */
[----:B------:R-:W-:Y:S01]  /*1d90*/  @!PT LDS RZ, [RZ] ;  /* 0x00000000fffff984 */ /* 0x000fe20000000800 */
[----:B------:R-:W-:Y:S01]  /*1da0*/  @!PT LDS RZ, [RZ] ;  /* 0x00000000fffff984 */ /* 0x000fe20000000800 */
[----:B------:R-:W-:Y:S01]  /*1db0*/  @!PT LDS RZ, [RZ] ;  /* 0x00000000fffff984 */ /* 0x000fe20000000800 */
[----:B------:R-:W-:Y:S01]  /*1dc0*/  @!PT LDS RZ, [RZ] ;  /* 0x00000000fffff984 */ /* 0x000fe20000000800 */
[----:B------:R1:W-:Y:S06]  /*1dd0*/  MEMBAR.ALL.CTA ;  /* 0x0000000000007992 */ /* 0x0003ec0000008000 */
[----:B-1----:R-:W1:Y:S01]  /*1de0*/  FENCE.VIEW.ASYNC.S ;  /* 0x00000000000073c6 */ /* 0x002e620000000000 */
[----:B------:R-:W-:-:S04]  /*1df0*/  PRMT R2, RZ, 0x654, R2 ;  /* 0x00000654ff027816 */ /* 0x000fc80000000002 */
[----:B-1----:R1:W-:Y:S01]  /*1e00*/  SYNCS.ARRIVE.TRANS64.RED.A1T0 RZ, [R2+URZ], RZ ;  /* 0x000000ff02ff79a7 */ /* 0x0023e200081004ff */
[----:B--2---:R-:W-:-:S13]  /*1e10*/  LOP3.LUT P2, RZ, R6, 0x1, RZ, 0xc0, !PT ;  /* 0x0000000106ff7812 */ /* 0x004fda000784c0ff */
[----:B------:R-:W-:Y:S01]  /*1e20*/  @P2 SHF.R.U32.HI R3, RZ, 0x10, R5 ;  /* 0x00000010ff032819 */ /* 0x000fe20000011605 */
[----:B------:R-:W-:Y:S01]  /*1e30*/  VOTEU.ANY UP0, P2 ;  /* 0x0000000000ff7886 */ /* 0x000fe20001000100 */
[----:B------:R-:W-:Y:S02]  /*1e40*/  @P2 MOV R13, R4 ;  /* 0x00000004000d2202 */ /* 0x000fe40000000f00 */
[----:B------:R-:W-:Y:S02]  /*1e50*/  @P2 R2UR.BROADCAST UR8, R3 ;  /* 0x00000000030822ca */ /* 0x000fe400008e0000 */
[----:B------:R-:W-:-:S11]  /*1e60*/  @P2 LOP3.LUT R11, R5, 0xffff, RZ, 0xc0, !PT ;  /* 0x0000ffff050b2812 */ /* 0x000fd600078ec0ff */
[----:B------:R-:W-:Y:S01]  /*1e70*/  @UP0 UMOV UR36, UR8 ;  /* 0x0000000800240c82 */ /* 0x000fe20008000000 */
[----:B-1----:R-:W-:Y:S05]  /*1e80*/  @!P0 BRA `(.L_x_33) ;  /* 0x0000000000b88947 */ /* 0x002fea0003800000 */
[----:B------:R-:W4:Y:S01]  /*1e90*/  LDC.64 R4, c[0x0][0xb18] ;  /* 0x0002c600ff047b82 */ /* 0x000f220000000a00 */
[----:B------:R-:W-:-:S07]  /*1ea0*/  ISETP.NE.AND P3, PT, R26, 0x1, PT ;  /* 0x000000011a00780c */ /* 0x000fce0003f65270 */
[----:B------:R-:W1:Y:S08]  /*1eb0*/  LDC.64 R6, c[0x0][0xb10] ;  /* 0x0002c400ff067b82 */ /* 0x000e700000000a00 */
[----:B------:R-:W2:Y:S08]  /*1ec0*/  LDC R16, c[0x0][0xb20] ;  /* 0x0002c800ff107b82 */ /* 0x000eb00000000800 */
[----:B------:R-:W3:Y:S01]  /*1ed0*/  LDC R18, c[0x0][0xb0c] ;  /* 0x0002c300ff127b82 */ /* 0x000ee20000000800 */
[----:B----4-:R-:W-:Y:S01]  /*1ee0*/  IMAD.HI.U32 R17, R0, R5, RZ ;  /* 0x0000000500117227 */ /* 0x010fe200078e00ff */
[----:B------:R-:W-:-:S03]  /*1ef0*/  ISETP.NE.AND P0, PT, R4, 0x1, PT ;  /* 0x000000010400780c */ /* 0x000fc60003f05270 */
[----:B------:R-:W-:-:S03]  /*1f00*/  IMAD.HI.U32 R5, R11, R5, RZ ;  /* 0x000000050b057227 */ /* 0x000fc600078e00ff */
[----:B------:R-:W4:Y:S01]  /*1f10*/  LDC.64 R2, c[0x0][0xb28] ;  /* 0x0002ca00ff027b82 */ /* 0x000f220000000a00 */
[----:B-1----:R-:W-:-:S04]  /*1f20*/  IMAD.HI.U32 R20, R9, R6, RZ ;  /* 0x0000000609147227 */ /* 0x002fc800078e00ff */
[----:B------:R-:W-:Y:S01]  /*1f30*/  IMAD.HI.U32 R22, R13, R6, RZ ;  /* 0x000000060d167227 */ /* 0x000fe200078e00ff */
[----:B------:R-:W-:Y:S02]  /*1f40*/  SHF.R.U32.HI R20, RZ, R7, R20 ;  /* 0x00000007ff147219 */ /* 0x000fe40000011614 */
[-C--:B--2---:R-:W-:Y:S02]  /*1f50*/  SHF.R.U32.HI R17, RZ, R16.reuse, R17 ;  /* 0x00000010ff117219 */ /* 0x084fe40000011611 */
[----:B------:R-:W-:Y:S02]  /*1f60*/  SHF.R.U32.HI R16, RZ, R16, R5 ;  /* 0x00000010ff107219 */ /* 0x000fe40000011605 */
[----:B------:R-:W-:Y:S02]  /*1f70*/  SEL R17, R0, R17, !P0 ;  /* 0x0000001100117207 */ /* 0x000fe40004000000 */
[----:B------:R-:W-:Y:S02]  /*1f80*/  SHF.R.U32.HI R22, RZ, R7, R22 ;  /* 0x00000007ff167219 */ /* 0x000fe40000011616 */
[----:B---3--:R-:W-:-:S02]  /*1f90*/  ISETP.NE.AND P1, PT, R18, 0x1, PT ;  /* 0x000000011200780c */ /* 0x008fc40003f25270 */
[----:B------:R-:W-:Y:S02]  /*1fa0*/  SEL R5, R11, R16, !P0 ;  /* 0x000000100b057207 */ /* 0x000fe40004000000 */
[----:B------:R-:W-:Y:S02]  /*1fb0*/  SEL R19, R9, R20, !P1 ;  /* 0x0000001409137207 */ /* 0x000fe40004800000 */
[----:B------:R-:W-:Y:S01]  /*1fc0*/  SEL R7, R13, R22, !P1 ;  /* 0x000000160d077207 */ /* 0x000fe20004800000 */
[----:B----4-:R-:W-:-:S04]  /*1fd0*/  IMAD.HI.U32 R20, R17, R2, RZ ;  /* 0x0000000211147227 */ /* 0x010fc800078e00ff */
[----:B------:R-:W-:Y:S01]  /*1fe0*/  IMAD.HI.U32 R6, R19, R2, RZ ;  /* 0x0000000213067227 */ /* 0x000fe200078e00ff */
[----:B------:R-:W-:-:S04]  /*1ff0*/  @P3 SHF.R.U32.HI R17, RZ, R3, R20 ;  /* 0x00000003ff113219 */ /* 0x000fc80000011614 */
        /* <DEDUP_REMOVED lines=8> */
[----:B------:R-:W-:-:S04]  /*2080*/  @!P0 IMAD.HI.U32 R16, R7, R2, RZ ;  /* 0x0000000207108227 */ /* 0x000fc800078e00ff */
[----:B------:R-:W-:Y:S01]  /*2090*/  IMAD.MOV R2, RZ, RZ, -R6 ;  /* 0x000000ffff027224 */ /* 0x000fe200078e0a06 */
[----:B------:R-:W-:-:S03]  /*20a0*/  @!P0 SHF.R.U32.HI R16, RZ, R3, R16 ;  /* 0x00000003ff108219 */ /* 0x000fc60000011610 */
[----:B------:R-:W-:Y:S01]  /*20b0*/  IMAD R2, R26, R2, R5 ;  /* 0x000000021a027224 */ /* 0x000fe200078e0205 */
[----:B------:R-:W-:Y:S02]  /*20c0*/  @!P0 SEL R3, R7, R16, !P3 ;  /* 0x0000001007038207 */ /* 0x000fe40005800000 */
[----:B------:R-:W-:-:S03]  /*20d0*/  IADD3 R16, PT, PT, -R5, RZ, RZ ;  /* 0x000000ff05107210 */ /* 0x000fc60007ffe1ff */
[--C-:B------:R-:W-:Y:S02]  /*20e0*/  @!P0 IMAD.IADD R6, R6, 0x1, -R3.reuse ;  /* 0x0000000106068824 */ /* 0x100fe400078e0a03 */
[----:B------:R-:W-:Y:S01]  /*20f0*/  @!P0 IMAD R3, R2, R19, R3 ;  /* 0x0000001302038224 */ /* 0x000fe200078e0203 */
[----:B------:R-:W-:Y:S01]  /*2100*/  IADD3 R2, PT, PT, -R7, RZ, RZ ;  /* 0x000000ff07027210 */ /* 0x000fe20007ffe1ff */
[----:B------:R-:W-:Y:S02]  /*2110*/  @!P0 IMAD R5, R26, R6, R7 ;  /* 0x000000061a058224 */ /* 0x000fe400078e0207 */
[----:B------:R-:W-:Y:S02]  /*2120*/  IMAD R11, R4, R16, R11 ;  /* 0x00000010040b7224 */ /* 0x000fe400078e020b */
[----:B------:R-:W-:Y:S02]  /*2130*/  @!P0 IMAD.MOV.U32 R7, RZ, RZ, R3 ;  /* 0x000000ffff078224 */ /* 0x000fe400078e0003 */
[----:B------:R-:W-:-:S02]  /*2140*/  IMAD R2, R18, R2, R13 ;  /* 0x0000000212027224 */ /* 0x000fc400078e020d */
[----:B------:R-:W-:Y:S02]  /*2150*/  IMAD R11, R5, R4, R11 ;  /* 0x00000004050b7224 */ /* 0x000fe400078e020b */
[----:B------:R-:W-:Y:S02]  /*2160*/  IMAD R13, R7, R18, R2 ;  /* 0x00000012070d7224 */ /* 0x000fe400078e0202 */
.L_x_33:
[----:B------:R-:W1:Y:S02]  /*2170*/  LDCU UR8, c[0x0][0xb30] ;  /* 0x00016600ff0877ac */ /* 0x000e640008000800 */
[----:B-1----:R-:W-:-:S09]  /*2180*/  UISETP.NE.AND UP0, UPT, UR8, 0x1, UPT ;  /* 0x000000010800788c */ /* 0x002fd2000bf05270 */
[----:B------:R-:W-:Y:S05]  /*2190*/  BRA.U UP0, `(.L_x_34) ;  /* 0x0000000100407547 */ /* 0x000fea000b800000 */
[----:B------:R-:W1:Y:S08]  /*21a0*/  LDC.64 R4, c[0x0][0xb10] ;  /* 0x0002c400ff047b82 */ /* 0x000e700000000a00 */
[----:B------:R-:W2:Y:S08]  /*21b0*/  LDC.64 R2, c[0x0][0xb18] ;  /* 0x0002c600ff027b82 */ /* 0x000eb00000000a00 */
[----:B------:R-:W3:Y:S08]  /*21c0*/  LDC R6, c[0x0][0xb20] ;  /* 0x0002c800ff067b82 */ /* 0x000ef00000000800 */
[----:B------:R-:W4:Y:S01]  /*21d0*/  LDC R16, c[0x0][0xb0c] ;  /* 0x0002c300ff107b82 */ /* 0x000f220000000800 */
[----:B-1----:R-:W-:-:S05]  /*21e0*/  IMAD.HI.U32 R4, R13, R4, RZ ;  /* 0x000000040d047227 */ /* 0x002fca00078e00ff */
[----:B------:R-:W-:Y:S01]  /*21f0*/  SHF.R.U32.HI R4, RZ, R5, R4 ;  /* 0x00000005ff047219 */ /* 0x000fe20000011604 */
[----:B--2---:R-:W-:Y:S01]  /*2200*/  IMAD.HI.U32 R3, R11, R3, RZ ;  /* 0x000000030b037227 */ /* 0x004fe200078e00ff */
[----:B------:R-:W-:-:S04]  /*2210*/  ISETP.NE.AND P0, PT, R2, 0x1, PT ;  /* 0x000000010200780c */ /* 0x000fc80003f05270 */
[----:B---3--:R-:W-:-:S04]  /*2220*/  SHF.R.U32.HI R6, RZ, R6, R3 ;  /* 0x00000006ff067219 */ /* 0x008fc80000011603 */
[----:B------:R-:W-:Y:S02]  /*2230*/  SEL R3, R11, R6, !P0 ;  /* 0x000000060b037207 */ /* 0x000fe40004000000 */
[----:B----4-:R-:W-:-:S04]  /*2240*/  ISETP.NE.AND P1, PT, R16, 0x1, PT ;  /* 0x000000011000780c */ /* 0x010fc80003f25270 */
[----:B------:R-:W-:-:S05]  /*2250*/  SEL R4, R13, R4, !P1 ;  /* 0x000000040d047207 */ /* 0x000fca0004800000 */
[----:B------:R-:W-:Y:S02]  /*2260*/  IMAD.IADD R5, R3, 0x1, -R4 ;  /* 0x0000000103057824 */ /* 0x000fe400078e0a04 */
[----:B------:R-:W-:Y:S02]  /*2270*/  IMAD.IADD R3, R4, 0x1, -R3 ;  /* 0x0000000104037824 */ /* 0x000fe400078e0a03 */
[----:B------:R-:W-:Y:S02]  /*2280*/  IMAD R13, R5, R16, R13 ;  /* 0x00000010050d7224 */ /* 0x000fe400078e020d */
[----:B------:R-:W-:-:S07]  /*2290*/  IMAD R11, R3, R2, R11 ;  /* 0x00000002030b7224 */ /* 0x000fce00078e020b */
.L_x_34:
[----:B------:R-:W-:Y:S01]  /*22a0*/  VIADD R14, R14, 0x1 ;  /* 0x000000010e0e7836 */ /* 0x000fe20000000000 */
[----:B------:R-:W-:Y:S01]  /*22b0*/  PLOP3.LUT P1, PT, PT, PT, PT, 0x80, 0x8 ;  /* 0x000000000008781c */ /* 0x000fe20003f2f070 */
[----:B------:R-:W-:Y:S02]  /*22c0*/  IMAD.IADD R21, R13, 0x1, R60 ;  /* 0x000000010d157824 */ /* 0x000fe400078e023c */
[----:B------:R-:W-:Y:S01]  /*22d0*/  IMAD.IADD R20, R11, 0x1, R58 ;  /* 0x000000010b147824 */ /* 0x000fe200078e023a */
[----:B------:R-:W-:-:S04]  /*22e0*/  ISETP.NE.AND P0, PT, R14, 0x2, PT ;  /* 0x000000020e00780c */ /* 0x000fc80003f05270 */
[----:B------:R-:W-:Y:S02]  /*22f0*/  SEL R3, RZ, 0x1, P0 ;  /* 0x00000001ff037807 */ /* 0x000fe40000000000 */
[----:B------:R-:W-:Y:S02]  /*2300*/  SEL R14, R14, RZ, P0 ;  /* 0x000000ff0e0e7207 */ /* 0x000fe40000000000 */
[----:B------:R-:W-:Y:S01]  /*2310*/  LOP3.LUT R12, R12, R3, RZ, 0x3c, !PT ;  /* 0x000000030c0c7212 */ /* 0x000fe200078e3cff */
[----:B------:R-:W-:Y:S06]  /*2320*/  @P2 BRA `(.L_x_35) ;  /* 0xfffffff000982947 */ /* 0x000fec000383ffff */
[----:B------:R-:W-:Y:S01]  /*2330*/  UIADD3 UR4, UPT, UPT, UR4, 0x30, URZ ;  /* 0x0000003004047890 */ /* 0x000fe2000fffe0ff */
[----:B------:R-:W-:-:S03]  /*2340*/  SHF.L.U32 R3, R15, 0x1f, RZ ;  /* 0x0000001f0f037819 */ /* 0x000fc600000006ff */
[----:B------:R-:W-:-:S09]  /*2350*/  ULEA UR5, UR6, UR4, 0x3 ;  /* 0x0000000406057291 */ /* 0x000fd2000f8e18ff */
[----:B------:R-:W1:Y:S02]  /*2360*/  SYNCS.PHASECHK.TRANS64.TRYWAIT P0, [UR5], R3 ;  /* 0x00000003ff0075a7 */ /* 0x000e640008001105 */
[----:B-1----:R-:W-:Y:S05]  /*2370*/  @!P0 BRA `(.L_x_36) ;  /* 0x0000005c00688947 */ /* 0x002fea0003800000 */
.L_x_138:
[----:B------:R-:W-:-:S04]  /*2380*/  UIADD3 UR6, UPT, UPT, UR6, 0x1, URZ ;  /* 0x0000000106067890 */ /* 0x000fc8000fffe0ff */
[----:B------:R-:W-:-:S04]  /*2390*/  UISETP.NE.AND UP0, UPT, UR6, 0x6, UPT ;  /* 0x000000060600788c */ /* 0x000fc8000bf05270 */
[----:B------:R-:W-:Y:S02]  /*23a0*/  USEL UR7, URZ, 0x1, UP0 ;  /* 0x00000001ff077887 */ /* 0x000fe40008000000 */
[----:B------:R-:W-:-:S04]  /*23b0*/  USEL UR6, UR6, URZ, UP0 ;  /* 0x000000ff06067287 */ /* 0x000fc80008000000 */
[----:B------:R-:W-:Y:S01]  /*23c0*/  ULEA UR5, UR6, UR4, 0x3 ;  /* 0x0000000406057291 */ /* 0x000fe2000f8e18ff */
[----:B------:R-:W-:-:S04]  /*23d0*/  LOP3.LUT R2, R15, UR7, RZ, 0x3c, !PT ;  /* 0x000000070f027c12 */ /* 0x000fc8000f8e3cff */
[----:B-1----:R-:W-:-:S04]  /*23e0*/  SHF.L.U32 R3, R2, 0x1f, RZ ;  /* 0x0000001f02037819 */ /* 0x002fc800000006ff */
[----:B------:R-:W1:Y:S02]  /*23f0*/  SYNCS.PHASECHK.TRANS64.TRYWAIT P0, [UR5], R3 ;  /* 0x00000003ff0075a7 */ /* 0x000e640008001105 */
[----:B-1----:R-:W-:Y:S05]  /*2400*/  @!P0 BRA `(.L_x_37) ;  /* 0x0000005c005c8947 */ /* 0x002fea0003800000 */
.L_x_140:
        /* <DEDUP_REMOVED lines=9> */
.L_x_142:
        /* <DEDUP_REMOVED lines=9> */
.L_x_144:
        /* <DEDUP_REMOVED lines=9> */
.L_x_146:
[----:B------:R-:W-:-:S04]  /*25c0*/  UIADD3 UR6, UPT, UPT, UR6, 0x1, URZ ;  /* 0x0000000106067890 */ /* 0x000fc8000fffe0ff */
[----:B------:R-:W-:-:S04]  /*25d0*/  UISETP.NE.AND UP0, UPT, UR6, 0x6, UPT ;  /* 0x000000060600788c */ /* 0x000fc8000bf05270 */
[----:B------:R-:W-:Y:S02]  /*25e0*/  USEL UR5, URZ, 0x1, UP0 ;  /* 0x00000001ff057887 */ /* 0x000fe40008000000 */
[----:B------:R-:W-:-:S04]  /*25f0*/  USEL UR6, UR6, URZ, UP0 ;  /* 0x000000ff06067287 */ /* 0x000fc80008000000 */
[----:B------:R-:W-:Y:S01]  /*2600*/  ULEA UR6, UR6, UR4, 0x3 ;  /* 0x0000000406067291 */ /* 0x000fe2000f8e18ff */
[----:B-1----:R-:W-:-:S04]  /*2610*/  LOP3.LUT R3, R2, UR5, RZ, 0x3c, !PT ;  /* 0x0000000502037c12 */ /* 0x002fc8000f8e3cff */
[----:B------:R-:W-:Y:S01]  /*2620*/  SHF.L.U32 R3, R3, 0x1f, RZ ;  /* 0x0000001f03037819 */ /* 0x000fe200000006ff */
[----:B----4-:R-:W-:-:S07]  /*2630*/  IMAD.U32 R0, RZ, RZ, UR6 ;  /* 0x00000006ff007e24 */ /* 0x010fce000f8e00ff */
.L_x_41:
[----:B-1----:R1:W2:Y:S02]  /*2640*/  SYNCS.PHASECHK.TRANS64.TRYWAIT P0, [R0+URZ], R3 ;  /* 0x00000003000075a7 */ /* 0x0022a400080011ff */
[----:B--2---:R-:W-:Y:S05]  /*2650*/  @!P0 NANOSLEEP.SYNCS 0x989680 ;  /* 0x009896800000895d */ /* 0x004fea0003900000 */
[----:B------:R-:W2:Y:S02]  /*2660*/  @!P0 SYNCS.PHASECHK.TRANS64 P0, [R0+URZ], R3 ;  /* 0x00000003000085a7 */ /* 0x000ea400080010ff */
[----:B--2---:R-:W-:Y:S05]  /*2670*/  @P0 EXIT ;  /* 0x000000000000094d */ /* 0x004fea0003800000 */
[----:B------:R-:W-:Y:S05]  /*2680*/  BRA `(.L_x_41) ;  /* 0xfffffffc00ec7947 */ /* 0x000fea000383ffff */
.L_x_17:
[----:B------:R-:W-:-:S04]  /*2690*/  UISETP.NE.AND UP1, UPT, UR37, URZ, UPT ;  /* 0x000000ff2500728c */ /* 0x000fc8000bf25270 */
[----:B------:R-:W-:-:S09]  /*26a0*/  UISETP.NE.OR UP1, UPT, UR8, 0x1, UP1 ;  /* 0x000000010800788c */ /* 0x000fd20008f25670 */
[----:B------:R-:W-:Y:S05]  /*26b0*/  BRA.U UP1, `(.L_x_42) ;  /* 0x0000000501487547 */ /* 0x000fea000b800000 */
[----:B------:R-:W-:Y:S01]  /*26c0*/  ISETP.NE.AND P2, PT, R2, RZ, PT ;  /* 0x000000ff0200720c */ /* 0x000fe20003f45270 */
[----:B------:R-:W-:Y:S01]  /*26d0*/  IMAD.MOV.U32 R12, RZ, RZ, 0x1 ;  /* 0x00000001ff0c7424 */ /* 0x000fe200078e00ff */
[----:B------:R-:W-:Y:S02]  /*26e0*/  CS2R R10, SRZ ;  /* 0x00000000000a7805 */ /* 0x000fe4000001ff00 */
[----:B------:R-:W-:Y:S01]  /*26f0*/  CS2R R8, SRZ ;  /* 0x0000000000087805 */ /* 0x000fe2000001ff00 */
[----:B------:R-:W-:Y:S01]  /*2700*/  UMOV UR4, 0x400 ;  /* 0x0000040000047882 */ /* 0x000fe20000000000 */
[----:B------:R-:W-:Y:S01]  /*2710*/  UMOV UR6, URZ ;  /* 0x000000ff00067c82 */ /* 0x000fe20008000000 */
[----:B------:R-:W-:-:S12]  /*2720*/  ULEA UR37, UR37, UR4, 0x18 ;  /* 0x0000000425257291 */ /* 0x000fd8000f8ec0ff */
.L_x_46:
[----:B------:R-:W-:Y:S02]  /*2730*/  LEA R0, R8, UR37, 0x3 ;  /* 0x0000002508007c11 */ /* 0x000fe4000f8e18ff */
[----:B------:R-:W-:-:S03]  /*2740*/  SHF.L.U32 R5, R9, 0x1f, RZ ;  /* 0x0000001f09057819 */ /* 0x000fc600000006ff */
[----:B------:R-:W-:Y:S01]  /*2750*/  VIADD R4, R0, 0x120 ;  /* 0x0000012000047836 */ /* 0x000fe20000000000 */
[----:B------:R-:W1:Y:S02]  /*2760*/  SYNCS.PHASECHK.TRANS64.TRYWAIT P0, [R0+URZ+0x110], R5 ;  /* 0x00011005000075a7 */ /* 0x000e6400080011ff */
[----:B-1----:R-:W-:Y:S05]  /*2770*/  @!P0 BRA `(.L_x_43) ;  /* 0x0000005800e08947 */ /* 0x002fea0003800000 */
.L_x_147:
[----:B------:R-:W-:Y:S01]  /*2780*/  ULEA UR5, UR6, UR37, 0x3 ;  /* 0x0000002506057291 */ /* 0x000fe2000f8e18ff */
[----:B------:R-:W-:Y:S02]  /*2790*/  PRMT R4, RZ, 0x654, R4 ;  /* 0x00000654ff047816 */ /* 0x000fe40000000004 */
[----:B-1----:R-:W-:Y:S01]  /*27a0*/  SHF.L.U32 R5, R12, 0x1f, RZ ;  /* 0x0000001f0c057819 */ /* 0x002fe200000006ff */
[----:B------:R-:W-:Y:S01]  /*27b0*/  UIADD3 UR4, UPT, UPT, UR5, 0xb0, URZ ;  /* 0x000000b005047890 */ /* 0x000fe2000fffe0ff */
[----:B------:R1:W-:Y:S05]  /*27c0*/  SYNCS.ARRIVE.TRANS64.RED.A1T0 RZ, [R4+URZ], RZ ;  /* 0x000000ff04ff79a7 */ /* 0x0003ea00081004ff */
[----:B------:R-:W-:Y:S01]  /*27d0*/  IMAD.U32 R7, RZ, RZ, UR4 ;  /* 0x00000004ff077e24 */ /* 0x000fe2000f8e00ff */
[----:B------:R-:W2:Y:S04]  /*27e0*/  SYNCS.PHASECHK.TRANS64.TRYWAIT P0, [UR5+0xc0], R5 ;  /* 0x0000c005ff0075a7 */ /* 0x000ea80008001105 */
[----:B------:R-:W-:Y:S01]  /*27f0*/  PRMT R6, R2, 0x654, R7 ;  /* 0x0000065402067816 */ /* 0x000fe20000000007 */
[----:B-1----:R-:W-:Y:S01]  /*2800*/  @!P2 IMAD.MOV.U32 R4, RZ, RZ, 0x10 ;  /* 0x00000010ff04a424 */ /* 0x002fe200078e00ff */
[----:B--2---:R-:W-:Y:S06]  /*2810*/  @!P0 BRA `(.L_x_44) ;  /* 0x0000005800cc8947 */ /* 0x004fec0003800000 */
.L_x_149:
[----:B------:R-:W-:Y:S01]  /*2820*/  ULEA UR4, UR6, UR37, 0x4 ;  /* 0x0000002506047291 */ /* 0x000fe2000f8e20ff */
[----:B------:R-:W-:Y:S01]  /*2830*/  SEL R3, R6, R3, !P2 ;  /* 0x0000000306037207 */ /* 0x000fe20005000000 */
[----:B------:R-:W-:Y:S01]  /*2840*/  UIADD3 UR5, UPT, UPT, UR5, 0xb0, URZ ;  /* 0x000000b005057890 */ /* 0x000fe2000fffe0ff */
[----:B-1----:R-:W-:Y:S01]  /*2850*/  LEA R0, R11, UR37, 0x3 ;  /* 0x000000250b007c11 */ /* 0x002fe2000f8e18ff */
[----:B------:R-:W-:Y:S01]  /*2860*/  UIADD3 UR4, UPT, UPT, UR4, 0x140, URZ ;  /* 0x0000014004047890 */ /* 0x000fe2000fffe0ff */
[----:B------:R-:W-:Y:S01]  /*2870*/  SHF.L.U32 R5, R10, 0x1f, RZ ;  /* 0x0000001f0a057819 */ /* 0x000fe200000006ff */
[----:B------:R1:W-:Y:S01]  /*2880*/  @!P2 SYNCS.ARRIVE.TRANS64.RED RZ, [R3+URZ], R4 ;  /* 0x0000000403ffa9a7 */ /* 0x0003e200080004ff */
[----:B------:R-:W-:Y:S01]  /*2890*/  UIADD3 UR6, UPT, UPT, UR6, 0x1, URZ ;  /* 0x0000000106067890 */ /* 0x000fe2000fffe0ff */
[----:B------:R-:W-:-:S03]  /*28a0*/  VIADD R8, R8, 0x1 ;  /* 0x0000000108087836 */ /* 0x000fc60000000000 */
[----:B------:R-:W-:Y:S02]  /*28b0*/  UISETP.NE.AND UP0, UPT, UR6, 0x2, UPT ;  /* 0x000000020600788c */ /* 0x000fe4000bf05270 */
[----:B------:R-:W-:Y:S06]  /*28c0*/  UGETNEXTWORKID.BROADCAST [UR4], [UR5] ;  /* 0x00000000040073ca */ /* 0x000fec0008000100 */
[----:B------:R-:W-:Y:S01]  /*28d0*/  USEL UR4, URZ, 0x1, UP0 ;  /* 0x00000001ff047887 */ /* 0x000fe20008000000 */
[----:B------:R-:W-:Y:S01]  /*28e0*/  ISETP.NE.AND P0, PT, R8, 0x2, PT ;  /* 0x000000020800780c */ /* 0x000fe20003f05270 */
[----:B------:R-:W-:Y:S01]  /*28f0*/  USEL UR6, UR6, URZ, UP0 ;  /* 0x000000ff06067287 */ /* 0x000fe20008000000 */
[----:B------:R-:W2:Y:S03]  /*2900*/  SYNCS.PHASECHK.TRANS64.TRYWAIT P1, [R0+URZ+0xb0], R5 ;  /* 0x0000b005000075a7 */ /* 0x000ea600080211ff */
[----:B------:R-:W-:Y:S01]  /*2910*/  LOP3.LUT R12, R12, UR4, RZ, 0x3c, !PT ;  /* 0x000000040c0c7c12 */ /* 0x000fe2000f8e3cff */
[----:B-12---:R-:W-:Y:S07]  /*2920*/  @!P1 BRA `(.L_x_45) ;  /* 0x0000005800a09947 */ /* 0x006fee0003800000 */
.L_x_150:
[C---:B------:R-:W-:Y:S01]  /*2930*/  LEA R4, R11.reuse, UR37, 0x4 ;  /* 0x000000250b047c11 */ /* 0x040fe2000f8e20ff */
[----:B-1----:R-:W-:Y:S01]  /*2940*/  VIADD R0, R0, 0xc0 ;  /* 0x000000c000007836 */ /* 0x002fe20000000000 */
[----:B------:R-:W-:Y:S01]  /*2950*/  SEL R8, R8, RZ, P0 ;  /* 0x000000ff08087207 */ /* 0x000fe20000000000 */
[----:B------:R-:W-:-:S03]  /*2960*/  VIADD R11, R11, 0x1 ;  /* 0x000000010b0b7836 */ /* 0x000fc60000000000 */
[----:B------:R-:W1:Y:S01]  /*2970*/  LDS.128 R4, [R4+0x140] ;  /* 0x0001400004047984 */ /* 0x000e620000000c00 */
[----:B------:R-:W-:Y:S02]  /*2980*/  PRMT R0, RZ, 0x654, R0 ;  /* 0x00000654ff007816 */ /* 0x000fe40000000000 */
[C---:B------:R-:W-:Y:S01]  /*2990*/  ISETP.NE.AND P1, PT, R11.reuse, 0x2, PT ;  /* 0x000000020b00780c */ /* 0x040fe20003f25270 */
[----:B------:R-:W-:Y:S01]  /*29a0*/  @!PT LDS RZ, [RZ] ;  /* 0x00000000fffff984 */ /* 0x000fe20000000800 */
[----:B------:R-:W-:Y:S01]  /*29b0*/  @!PT LDS RZ, [RZ] ;  /* 0x00000000fffff984 */ /* 0x000fe20000000800 */
[----:B------:R-:W-:Y:S01]  /*29c0*/  @!PT LDS RZ, [RZ] ;  /* 0x00000000fffff984 */ /* 0x000fe20000000800 */
[----:B------:R-:W-:Y:S01]  /*29d0*/  @!PT LDS RZ, [RZ] ;  /* 0x00000000fffff984 */ /* 0x000fe20000000800 */
[----:B------:R2:W-:Y:S06]  /*29e0*/  MEMBAR.ALL.CTA ;  /* 0x0000000000007992 */ /* 0x0005ec0000008000 */
[----:B--2---:R-:W2:Y:S01]  /*29f0*/  FENCE.VIEW.ASYNC.S ;  /* 0x00000000000073c6 */ /* 0x004ea20000000000 */
[----:B------:R-:W-:Y:S01]  /*2a00*/  SEL R11, R11, RZ, P1 ;  /* 0x000000ff0b0b7207 */ /* 0x000fe20000800000 */
[----:B--2---:R2:W-:Y:S01]  /*2a10*/  SYNCS.ARRIVE.TRANS64.RED.A1T0 RZ, [R0+URZ], RZ ;  /* 0x000000ff00ff79a7 */ /* 0x0045e200081004ff */
[----:B-1----:R-:W-:-:S02]  /*2a20*/  LOP3.LUT P3, RZ, R6, 0x1, RZ, 0xc0, !PT ;  /* 0x0000000106ff7812 */ /* 0x002fc4000786c0ff */
[----:B------:R-:W-:-:S04]  /*2a30*/  SEL R5, RZ, 0x1, P1 ;  /* 0x00000001ff057807 */ /* 0x000fc80000800000 */
[----:B------:R-:W-:Y:S02]  /*2a40*/  LOP3.LUT R10, R10, R5, RZ, 0x3c, !PT ;  /* 0x000000050a0a7212 */ /* 0x000fe400078e3cff */
[----:B--2---:R-:W-:-:S04]  /*2a50*/  SEL R0, RZ, 0x1, P0 ;  /* 0x00000001ff007807 */ /* 0x004fc80000000000 */
[----:B------:R-:W-:Y:S01]  /*2a60*/  LOP3.LUT R9, R9, R0, RZ, 0x3c, !PT ;  /* 0x0000000009097212 */ /* 0x000fe200078e3cff */
[----:B------:R-:W-:Y:S06]  /*2a70*/  @P3 BRA `(.L_x_46) ;  /* 0xfffffffc002c3947 */ /* 0x000fec000383ffff */
[----:B------:R-:W-:Y:S01]  /*2a80*/  ULEA UR5, UR6, UR37, 0x3 ;  /* 0x0000002506057291 */ /* 0x000fe2000f8e18ff */
[----:B------:R-:W-:-:S08]  /*2a90*/  SHF.L.U32 R3, R12, 0x1f, RZ ;  /* 0x0000001f0c037819 */ /* 0x000fd000000006ff */
[----:B------:R-:W1:Y:S02]  /*2aa0*/  SYNCS.PHASECHK.TRANS64 P0, [UR5+0xc0], R3 ;  /* 0x0000c003ff0075a7 */ /* 0x000e640008001005 */
[----:B-1----:R-:W-:Y:S05]  /*2ab0*/  @P0 BRA `(.L_x_47) ;  /* 0x0000000000080947 */ /* 0x002fea0003800000 */
[----:B------:R-:W1:Y:S02]  /*2ac0*/  SYNCS.PHASECHK.TRANS64.TRYWAIT P0, [UR5+0xc0], R3 ;  /* 0x0000c003ff0075a7 */ /* 0x000e640008001105 */
[----:B-1----:R-:W-:Y:S05]  /*2ad0*/  @!P0 BRA `(.L_x_48) ;  /* 0x0000005800488947 */ /* 0x002fea0003800000 */
.L_x_47:
[----:B------:R-:W-:-:S04]  /*2ae0*/  UIADD3 UR4, UPT, UPT, UR6, 0x1, URZ ;  /* 0x0000000106047890 */ /* 0x000fc8000fffe0ff */
[----:B------:R-:W-:-:S04]  /*2af0*/  UISETP.NE.AND UP0, UPT, UR4, 0x2, UPT ;  /* 0x000000020400788c */ /* 0x000fc8000bf05270 */
[----:B------:R-:W-:Y:S02]  /*2b00*/  USEL UR7, URZ, 0x1, UP0 ;  /* 0x00000001ff077887 */ /* 0x000fe40008000000 */
[----:B------:R-:W-:-:S04]  /*2b10*/  USEL UR4, UR4, URZ, UP0 ;  /* 0x000000ff04047287 */ /* 0x000fc80008000000 */
[----:B------:R-:W-:Y:S01]  /*2b20*/  ULEA UR4, UR4, UR37, 0x3 ;  /* 0x0000002504047291 */ /* 0x000fe2000f8e18ff */
[----:B-1----:R-:W-:-:S04]  /*2b30*/  LOP3.LUT R3, R12, UR7, RZ, 0x3c, !PT ;  /* 0x000000070c037c12 */ /* 0x002fc8000f8e3cff */
[----:B------:R-:W-:-:S04]  /*2b40*/  SHF.L.U32 R0, R3, 0x1f, RZ ;  /* 0x0000001f03007819 */ /* 0x000fc800000006ff */
[----:B------:R-:W1:Y:S02]  /*2b50*/  SYNCS.PHASECHK.TRANS64 P0, [UR4+0xc0], R0 ;  /* 0x0000c000ff0075a7 */ /* 0x000e640008001004 */
[----:B-1----:R-:W-:Y:S05]  /*2b60*/  @P0 EXIT ;  /* 0x000000000000094d */ /* 0x002fea0003800000 */
[----:B------:R-:W-:Y:S02]  /*2b70*/  SHF.L.U32 R3, R3, 0x1f, RZ ;  /* 0x0000001f03037819 */ /* 0x000fe400000006ff */
[----:B------:R-:W-:-:S07]  /*2b80*/  MOV R0, UR4 ;  /* 0x0000000400007c02 */ /* 0x000fce0008000f00 */
.L_x_49:
[----:B-1----:R1:W2:Y:S02]  /*2b90*/  SYNCS.PHASECHK.TRANS64.TRYWAIT P0, [R0+URZ+0xc0], R3 ;  /* 0x0000c003000075a7 */ /* 0x0022a400080011ff */
[----:B--2---:R-:W-:Y:S05]  /*2ba0*/  @!P0 NANOSLEEP.SYNCS 0x989680 ;  /* 0x009896800000895d */ /* 0x004fea0003900000 */
[----:B------:R-:W2:Y:S02]  /*2bb0*/  @!P0 SYNCS.PHASECHK.TRANS64 P0, [R0+URZ+0xc0], R3 ;  /* 0x0000c003000085a7 */ /* 0x000ea400080010ff */
[----:B--2---:R-:W-:Y:S05]  /*2bc0*/  @P0 EXIT ;  /* 0x000000000000094d */ /* 0x004fea0003800000 */
[----:B------:R-:W-:Y:S05]  /*2bd0*/  BRA `(.L_x_49) ;  /* 0xfffffffc00ec7947 */ /* 0x000fea000383ffff */
.L_x_42:
[----:B------:R-:W-:-:S09]  /*2be0*/  UISETP.NE.AND UP1, UPT, UR8, URZ, UPT ;  /* 0x000000ff0800728c */ /* 0x000fd2000bf25270 */
[----:B------:R-:W-:Y:S05]  /*2bf0*/  BRA.U UP1, `(.L_x_50) ;  /* 0x0000000d01cc7547 */ /* 0x000fea000b800000 */
[----:B------:R-:W-:Y:S01]  /*2c00*/  UMOV UR4, 0x40 ;  /* 0x0000004000047882 */ /* 0x000fe20000000000 */
[----:B------:R-:W-:Y:S01]  /*2c10*/  NOP ;  /* 0x0000000000007918 */ /* 0x000fe20000000000 */
[----:B------:R-:W-:Y:S01]  /*2c20*/  ULEA UR4, UR37, UR4, 0x18 ;  /* 0x0000000425047291 */ /* 0x000fe2000f8ec0ff */
[----:B------:R-:W-:Y:S02]  /*2c30*/  UMOV UR5, 0x400 ;  /* 0x0000040000057882 */ /* 0x000fe40000000000 */
[----:B------:R-:W-:-:S06]  /*2c40*/  ULEA UR37, UR37, UR5, 0x18 ;  /* 0x0000000525257291 */ /* 0x000fcc000f8ec0ff */
[----:B------:R-:W1:Y:S02]  /*2c50*/  LDS.U8 R0, [UR4+0x1c] ;  /* 0x00001c04ff007984 */ /* 0x000e640008000000 */
[----:B-1----:R-:W-:-:S13]  /*2c60*/  ISETP.NE.AND P0, PT, R0, RZ, PT ;  /* 0x000000ff0000720c */ /* 0x002fda0003f05270 */
[----:B------:R-:W-:Y:S05]  /*2c70*/  @P0 BRA `(.L_x_51) ;  /* 0x0000000000580947 */ /* 0x000fea0003800000 */
[----:B------:R-:W-:-:S13]  /*2c80*/  ELECT P0, URZ, PT ;  /* 0x0000000000ff782f */ /* 0x000fda0003800000 */
[----:B------:R-:W-:Y:S05]  /*2c90*/  @!P0 BRA `(.L_x_52) ;  /* 0x0000000000608947 */ /* 0x000fea0003800000 */
[----:B------:R-:W-:Y:S01]  /*2ca0*/  UMOV UR5, 0x10 ;  /* 0x0000001000057882 */ /* 0x000fe20000000000 */
[----:B------:R-:W-:Y:S01]  /*2cb0*/  HFMA2 R0, -RZ, RZ, 0, 5.9604644775390625e-08 ;  /* 0x00000001ff007431 */ /* 0x000fe200000001ff */
[----:B------:R-:W-:-:S03]  /*2cc0*/  MOV R2, 0xffff ;  /* 0x0000ffff00027802 */ /* 0x000fc60000000f00 */
[----:B------:R-:W-:Y:S04]  /*2cd0*/  DEPBAR.LE SB1, 0x36 ;  /* 0x00009d800000791a */ /* 0x000fe80000000000 */
[----:B------:R-:W1:Y:S02]  /*2ce0*/  UTCATOMSWS.FIND_AND_SET.ALIGN UP0, UR5, UR5 ;  /* 0x00000005000575e3 */ /* 0x000e640008000800 */
[----:B-1----:R-:W-:Y:S01]  /*2cf0*/  MOV R3, UR5 ;  /* 0x0000000500037c02 */ /* 0x002fe20008000f00 */
[----:B------:R-:W-:Y:S06]  /*2d00*/  BRA.U UP0, `(.L_x_53) ;  /* 0x0000000100187547 */ /* 0x000fec000b800000 */
.L_x_54:
[----:B------:R-:W-:Y:S05]  /*2d10*/  NANOSLEEP 0x64 ;  /* 0x000000640000795d */ /* 0x000fea0003800000 */
[----:B------:R-:W-:-:S05]  /*2d20*/  UMOV UR5, 0x10 ;  /* 0x0000001000057882 */ /* 0x000fca0000000000 */
[----:B------:R-:W-:Y:S04]  /*2d30*/  DEPBAR.LE SB1, 0x36 ;  /* 0x00009d800000791a */ /* 0x000fe80000000000 */
[----:B------:R-:W1:Y:S02]  /*2d40*/  UTCATOMSWS.FIND_AND_SET.ALIGN UP0, UR5, UR5 ;  /* 0x00000005000575e3 */ /* 0x000e640008000800 */
[----:B-1----:R-:W-:Y:S01]  /*2d50*/  MOV R3, UR5 ;  /* 0x0000000500037c02 */ /* 0x002fe20008000f00 */
[----:B------:R-:W-:Y:S05]  /*2d60*/  BRA.U !UP0, `(.L_x_54) ;  /* 0xfffffffd08e87547 */ /* 0x000fea000b83ffff */
.L_x_53:
[-C--:B------:R-:W-:Y:S02]  /*2d70*/  SHF.L.U32 R2, R2, R3.reuse, RZ ;  /* 0x0000000302027219 */ /* 0x080fe400000006ff */
[----:B------:R-:W-:Y:S01]  /*2d80*/  SHF.L.U32 R0, R0, R3, RZ ;  /* 0x0000000300007219 */ /* 0x000fe200000006ff */
[----:B------:R-:W-:Y:S02]  /*2d90*/  IMAD.SHL.U32 R3, R3, 0x20, RZ ;  /* 0x0000002003037824 */ /* 0x000fe400078e00ff */
[----:B------:R1:W-:Y:S04]  /*2da0*/  ATOMS.OR RZ, [UR4+0x14], R2 ;  /* 0x00001402ffff798c */ /* 0x0003e8000b000004 */
[----:B------:R1:W-:Y:S04]  /*2db0*/  ATOMS.OR RZ, [UR4+0x18], R0 ;  /* 0x00001800ffff798c */ /* 0x0003e8000b000004 */
[----:B------:R1:W-:Y:S01]  /*2dc0*/  STS [UR37+0x160], R3 ;  /* 0x00016003ff007988 */ /* 0x0003e20008000825 */
[----:B------:R-:W-:Y:S05]  /*2dd0*/  BRA `(.L_x_52) ;  /* 0x0000000000107947 */ /* 0x000fea0003800000 */
.L_x_51:
[----:B------:R-:W-:Y:S02]  /*2de0*/  MOV R0, 0xffffffff ;  /* 0xffffffff00007802 */ /* 0x000fe40000000f00 */
[----:B------:R-:W-:-:S03]  /*2df0*/  MOV R2, 0x2e20 ;  /* 0x00002e2000027802 */ /* 0x000fc60000000f00 */
[----:B------:R1:W-:Y:S04]  /*2e00*/  STS [UR37+0x160], R0 ;  /* 0x00016000ff007988 */ /* 0x0003e80008000825 */
[----:B-1-3-5:R-:W-:Y:S05]  /*2e10*/  CALL.REL.NOINC `($__internal_1_$__cuda_sm10x_tcgen05_guardrail_trap_phase_invalid_during_alloc) ;  /* 0x0000005c00907944 */ /* 0x02afea0003c00000 */
.L_x_52:
[----:B------:R-:W-:Y:S05]  /*2e20*/  WARPSYNC.ALL ;  /* 0x0000000000007948 */ /* 0x000fea0003800000 */
[----:B------:R-:W2:Y:S01]  /*2e30*/  S2UR UR5, SR_CgaCtaId ;  /* 0x00000000000579c3 */ /* 0x000ea20000008800 */
[----:B------:R-:W-:Y:S01]  /*2e40*/  UMOV UR4, 0x400 ;  /* 0x0000040000047882 */ /* 0x000fe20000000000 */
[----:B------:R-:W-:-:S06]  /*2e50*/  NOP ;  /* 0x0000000000007918 */ /* 0x000fcc0000000000 */
[----:B------:R-:W-:Y:S06]  /*2e60*/  BAR.ARV 0x6, 0xa0 ;  /* 0x0182800000007b1d */ /* 0x000fec0000002000 */
[----:B------:R-:W4:Y:S01]  /*2e70*/  LDCU UR7, c[0x0][0x38c] ;  /* 0x00007180ff0777ac */ /* 0x000f220008000800 */
[----:B------:R-:W-:Y:S01]  /*2e80*/  IMAD.MOV.U32 R11, RZ, RZ, 0x1 ;  /* 0x00000001ff0b7424 */ /* 0x000fe200078e00ff */
[----:B------:R-:W-:Y:S01]  /*2e90*/  CS2R R8, SRZ ;  /* 0x0000000000087805 */ /* 0x000fe2000001ff00 */
[----:B------:R-:W-:Y:S01]  /*2ea0*/  IMAD.MOV.U32 R10, RZ, RZ, RZ ;  /* 0x000000ffff0a7224 */ /* 0x000fe200078e00ff */
[----:B------:R-:W3:Y:S01]  /*2eb0*/  LDCU UR6, c[0x0][0x38c] ;  /* 0x00007180ff0677ac */ /* 0x000ee20008000800 */
[----:B------:R-:W-:Y:S01]  /*2ec0*/  UMOV UR15, URZ ;  /* 0x000000ff000f7c82 */ /* 0x000fe20008000000 */
[----:B------:R-:W-:Y:S01]  /*2ed0*/  UMOV UR14, URZ ;  /* 0x000000ff000e7c82 */ /* 0x000fe20008000000 */
[----:B--2---:R-:W-:Y:S01]  /*2ee0*/  ULEA UR5, UR5, UR4, 0x18 ;  /* 0x0000000405057291 */ /* 0x004fe2000f8ec0ff */
[----:B------:R-:W-:Y:S01]  /*2ef0*/  UMOV UR24, 0x0 ;  /* 0x0000000000187882 */ /* 0x000fe20000000000 */
[----:B------:R-:W-:-:S02]  /*2f00*/  UMOV UR25, 0x4200010 ;  /* 0x0420001000197882 */ /* 0x000fc40000000000 */
[----:B------:R-:W-:Y:S02]  /*2f10*/  UIADD3 UR10, UPT, UPT, UR5, 0x4400, URZ ;  /* 0x00004400050a7890 */ /* 0x000fe4000fffe0ff */
[----:B------:R-:W-:Y:S02]  /*2f20*/  UIADD3 UR11, UPT, UPT, UR5, 0x10400, URZ ;  /* 0x00010400050b7890 */ /* 0x000fe4000fffe0ff */
[----:B----4-:R-:W-:Y:S01]  /*2f30*/  UIADD3 UR7, UPT, UPT, UR7, 0x3f, URZ ;  /* 0x0000003f07077890 */ /* 0x010fe2000fffe0ff */
[----:B-1----:R-:W1:Y:S01]  /*2f40*/  LDS R0, [UR5+0x160] ;  /* 0x00016005ff007984 */ /* 0x002e620008000800 */
[----:B------:R-:W-:Y:S02]  /*2f50*/  USHF.R.U32.HI UR10, URZ, 0x4, UR10 ;  /* 0x00000004ff0a7899 */ /* 0x000fe4000801160a */
[----:B------:R-:W-:Y:S02]  /*2f60*/  USHF.R.S32.HI UR4, URZ, 0x1f, UR7 ;  /* 0x0000001fff047899 */ /* 0x000fe40008011407 */
[----:B------:R-:W-:-:S02]  /*2f70*/  USHF.R.U32.HI UR11, URZ, 0x4, UR11 ;  /* 0x00000004ff0b7899 */ /* 0x000fc4000801160b */
[----:B------:R-:W-:Y:S02]  /*2f80*/  ULEA.HI UR4, UR4, UR7, URZ, 0x6 ;  /* 0x0000000704047291 */ /* 0x000fe4000f8f30ff */
[----:B------:R-:W-:Y:S02]  /*2f90*/  ULOP3.LUT UR10, UR10, 0x3fff, URZ, 0xc0, !UPT ;  /* 0x00003fff0a0a7892 */ /* 0x000fe4000f8ec0ff */
[----:B------:R-:W-:Y:S02]  /*2fa0*/  USHF.R.S32.HI UR4, URZ, 0x6, UR4 ;  /* 0x00000006ff047899 */ /* 0x000fe40008011404 */
[----:B------:R-:W-:Y:S02]  /*2fb0*/  ULOP3.LUT UR11, UR11, 0x3fff, URZ, 0xc0, !UPT ;  /* 0x00003fff0b0b7892 */ /* 0x000fe4000f8ec0ff */
[----:B------:R-:W-:Y:S01]  /*2fc0*/  UISETP.LT.AND UP0, UPT, UR4, 0x1, UPT ;  /* 0x000000010400788c */ /* 0x000fe2000bf01270 */
[----:B------:R-:W-:Y:S01]  /*2fd0*/  UMOV UR22, 0x0 ;  /* 0x0000000000167882 */ /* 0x000fe20000000000 */
[----:B------:R-:W-:-:S02]  /*2fe0*/  UMOV UR23, 0x4200010 ;  /* 0x0420001000177882 */ /* 0x000fc40000000000 */
[----:B------:R-:W-:Y:S02]  /*2ff0*/  USEL UR9, UR4, 0x1, !UP0 ;  /* 0x0000000104097887 */ /* 0x000fe4000c000000 */
[----:B------:R-:W-:Y:S02]  /*3000*/  ULOP3.LUT UR10, UR10, 0x10000, URZ, 0xfc, !UPT ;  /* 0x000100000a0a7892 */ /* 0x000fe4000f8efcff */
[----:B------:R-:W-:Y:S02]  /*3010*/  ULOP3.LUT UR11, UR11, 0x10000, URZ, 0xfc, !UPT ;  /* 0x000100000b0b7892 */ /* 0x000fe4000f8efcff */
[----:B------:R-:W-:Y:S02]  /*3020*/  UIADD3 UR9, UPT, UPT, -UR9, URZ, URZ ;  /* 0x000000ff09097290 */ /* 0x000fe4000fffe1ff */
[----:B---3--:R-:W-:Y:S01]  /*3030*/  UISETP.GE.AND UP3, UPT, UR6, 0x1, UPT ;  /* 0x000000010600788c */ /* 0x008fe2000bf66270 */
[----:B------:R-:W-:Y:S01]  /*3040*/  UMOV UR20, 0x0 ;  /* 0x0000000000147882 */ /* 0x000fe20000000000 */
[----:B------:R-:W-:Y:S01]  /*3050*/  UMOV UR21, 0x4200010 ;  /* 0x0420001000157882 */ /* 0x000fe20000000000 */
[----:B------:R-:W-:Y:S01]  /*3060*/  UMOV UR18, 0x0 ;  /* 0x0000000000127882 */ /* 0x000fe20000000000 */
[----:B------:R-:W-:Y:S01]  /*3070*/  UMOV UR19, 0x4200010 ;  /* 0x0420001000137882 */ /* 0x000fe20000000000 */
[----:B-1----:R-:W-:-:S15]  /*3080*/  R2UR UR16, R0 ;  /* 0x00000000001072ca */ /* 0x002fde00000e0000 */
.L_x_61:
[----:B------:R-:W-:Y:S02]  /*3090*/  LEA R0, R10, UR5, 0x3 ;  /* 0x000000050a007c11 */ /* 0x000fe4000f8e18ff */
[----:B------:R-:W-:Y:S02]  /*30a0*/  SHF.L.U32 R5, R9, 0x1f, RZ ;  /* 0x0000001f09057819 */ /* 0x000fe400000006ff */
[----:B------:R-:W-:Y:S01]  /*30b0*/  PLOP3.LUT P0, PT, PT, PT, UP3, 0x80, 0x8 ;  /* 0x000000000008781c */ /* 0x000fe20003f0f038 */
[----:B------:R-:W-:Y:S01]  /*30c0*/  VIADD R3, R0, 0xc0 ;  /* 0x000000c000037836 */ /* 0x000fe20000000000 */
[----:B-1----:R-:W1:Y:S02]  /*30d0*/  SYNCS.PHASECHK.TRANS64.TRYWAIT P1, [R0+URZ+0xb0], R5 ;  /* 0x0000b005000075a7 */ /* 0x002e6400080211ff */
[----:B-1-3--:R-:W-:Y:S09]  /*30e0*/  @!P1 BRA `(.L_x_55) ;  /* 0x0000005000dc9947 */ /* 0x00aff20003800000 */
.L_x_152:
[----:B------:R-:W-:Y:S01]  /*30f0*/  LEA R4, R10, UR5, 0x4 ;  /* 0x000000050a047c11 */ /* 0x000fe2000f8e20ff */
[----:B------:R-:W-:Y:S01]  /*3100*/  @UP3 ULEA UR6, UR14, UR5, 0x3 ;  /* 0x000000050e063291 */ /* 0x000fe2000f8e18ff */
[----:B------:R-:W-:Y:S01]  /*3110*/  PLOP3.LUT P2, PT, PT, PT, PT, 0x80, 0x8 ;  /* 0x000000000008781c */ /* 0x000fe20003f4f070 */
[----:B------:R-:W-:Y:S01]  /*3120*/  ULEA UR7, UR15, UR5, 0x3 ;  /* 0x000000050f077291 */ /* 0x000fe2000f8e18ff */
[----:B------:R-:W-:Y:S02]  /*3130*/  PRMT R3, RZ, 0x654, R3 ;  /* 0x00000654ff037816 */ /* 0x000fe40000000003 */
[----:B-1----:R-:W1:Y:S01]  /*3140*/  LDS.128 R4, [R4+0x140] ;  /* 0x0001400004047984 */ /* 0x002e620000000c00 */
[----:B------:R-:W-:Y:S02]  /*3150*/  @P0 SHF.L.U32 R2, R8, 0x1f, RZ ;  /* 0x0000001f08020819 */ /* 0x000fe400000006ff */
[----:B------:R-:W-:Y:S01]  /*3160*/  SHF.L.U32 R0, R11, 0x1f, RZ ;  /* 0x0000001f0b007819 */ /* 0x000fe200000006ff */
[----:B------:R-:W-:Y:S01]  /*3170*/  @!PT LDS RZ, [RZ] ;  /* 0x00000000fffff984 */ /* 0x000fe20000000800 */
[----:B------:R-:W-:Y:S01]  /*3180*/  @!PT LDS RZ, [RZ] ;  /* 0x00000000fffff984 */ /* 0x000fe20000000800 */
[----:B------:R-:W-:Y:S01]  /*3190*/  @!PT LDS RZ, [RZ] ;  /* 0x00000000fffff984 */ /* 0x000fe20000000800 */
[----:B------:R-:W-:Y:S01]  /*31a0*/  @!PT LDS RZ, [RZ] ;  /* 0x00000000fffff984 */ /* 0x000fe20000000800 */
[----:B------:R2:W-:Y:S06]  /*31b0*/  MEMBAR.ALL.CTA ;  /* 0x0000000000007992 */ /* 0x0005ec0000008000 */
[----:B--2---:R-:W2:Y:S02]  /*31c0*/  FENCE.VIEW.ASYNC.S ;  /* 0x00000000000073c6 */ /* 0x004ea40000000000 */
[----:B--2---:R2:W-:Y:S01]  /*31d0*/  SYNCS.ARRIVE.TRANS64.RED.A1T0 RZ, [R3+URZ], RZ ;  /* 0x000000ff03ff79a7 */ /* 0x0045e200081004ff */
[----:B------:R2:W3:Y:S01]  /*31e0*/  @P0 SYNCS.PHASECHK.TRANS64.TRYWAIT P2, [UR6], R2 ;  /* 0x00000002ff0005a7 */ /* 0x0004e20008041106 */
[----:B------:R-:W-:Y:S01]  /*31f0*/  ULEA.HI UR6, UR15, UR15, URZ, 0x1 ;  /* 0x0000000f0f067291 */ /* 0x000fe2000f8f08ff */
[----:B-1----:R-:W-:-:S03]  /*3200*/  LOP3.LUT P1, RZ, R6, 0x1, RZ, 0xc0, !PT ;  /* 0x0000000106ff7812 */ /* 0x002fc6000782c0ff */
[----:B------:R-:W-:Y:S02]  /*3210*/  USHF.L.U32 UR8, UR6, 0x6, URZ ;  /* 0x0000000606087899 */ /* 0x000fe400080006ff */
[----:B------:R-:W-:Y:S02]  /*3220*/  ULOP3.LUT UR6, UR6, 0xffe, URZ, 0xc0, !UPT ;  /* 0x00000ffe06067892 */ /* 0x000fe4000f8ec0ff */
[----:B------:R-:W-:Y:S02]  /*3230*/  ULOP3.LUT UR8, UR8, 0xffffff80, URZ, 0xc0, !UPT ;  /* 0xffffff8008087892 */ /* 0x000fe4000f8ec0ff */
[----:B------:R-:W-:Y:S02]  /*3240*/  UIADD3 UR6, UPT, UPT, -UR6, UR15, URZ ;  /* 0x0000000f06067290 */ /* 0x000fe4000fffe1ff */
[----:B------:R-:W-:Y:S01]  /*3250*/  UIADD3 UR8, UPT, UPT, UR16, UR8, URZ ;  /* 0x0000000810087290 */ /* 0x000fe2000fffe0ff */
[----:B------:R-:W1:Y:S03]  /*3260*/  SYNCS.PHASECHK.TRANS64.TRYWAIT P0, [UR7+0xf0], R0 ;  /* 0x0000f000ff0075a7 */ /* 0x000e660008001107 */
[----:B------:R-:W-:Y:S01]  /*3270*/  ULEA UR8, UR6, UR8, 0x14 ;  /* 0x0000000806087291 */ /* 0x000fe2000f8ea0ff */
[----:B-123--:R-:W-:Y:S11]  /*3280*/  @!P0 BRA `(.L_x_56) ;  /* 0x0000005000888947 */ /* 0x00eff60003800000 */
.L_x_154:
[----:B------:R-:W-:Y:S01]  /*3290*/  IADD3 R10, PT, PT, R10, 0x1, RZ ;  /* 0x000000010a0a7810 */ /* 0x000fe20007ffe0ff */
[----:B------:R-:W-:Y:S06]  /*32a0*/  BRA.U !UP3, `(.L_x_57) ;  /* 0x000000010bc07547 */ /* 0x000fec000b800000 */
[----:B------:R-:W-:Y:S01]  /*32b0*/  UPLOP3.LUT UP4, UPT, UPT, UPT, UPT, 0x40, 0x4 ;  /* 0x000000000004789c */ /* 0x000fe20003f8e870 */
[----:B------:R-:W-:Y:S01]  /*32c0*/  UMOV UR13, UR9 ;  /* 0x00000009000d7c82 */ /* 0x000fe20008000000 */
[----:B------:R-:W-:Y:S01]  /*32d0*/  UMOV UR12, UR4 ;  /* 0x00000004000c7c82 */ /* 0x000fe20008000000 */
[----:B------:R-:W-:-:S08]  /*32e0*/  UMOV UR17, UR14 ;  /* 0x0000000e00117c82 */ /* 0x000fd00008000000 */
.L_x_60:
[----:B------:R-:W-:Y:S02]  /*32f0*/  UIADD3 UR13, UPT, UPT, UR13, 0x1, URZ ;  /* 0x000000010d0d7890 */ /* 0x000fe4000fffe0ff */
[----:B--2---:R-:W-:Y:S02]  /*3300*/  ULEA UR6, UR17, UR5, 0x3 ;  /* 0x0000000511067291 */ /* 0x004fe4000f8e18ff */
[----:B------:R-:W-:Y:S01]  /*3310*/  UISETP.NE.AND UP0, UPT, UR13, URZ, UPT ;  /* 0x000000ff0d00728c */ /* 0x000fe2000bf05270 */
[----:B---3--:R-:W-:Y:S10]  /*3320*/  @P2 BRA `(.L_x_58) ;  /* 0x00000000000c2947 */ /* 0x008ff40003800000 */
[----:B-1----:R-:W-:Y:S04]  /*3330*/  SHF.L.U32 R3, R8, 0x1f, RZ ;  /* 0x0000001f08037819 */ /* 0x002fe800000006ff */
[----:B------:R-:W1:Y:S02]  /*3340*/  SYNCS.PHASECHK.TRANS64.TRYWAIT P0, [UR6], R3 ;  /* 0x00000003ff0075a7 */ /* 0x000e640008001106 */
[----:B-1----:R-:W-:Y:S05]  /*3350*/  @!P0 BRA `(.L_x_59) ;  /* 0x00000050006c8947 */ /* 0x002fea0003800000 */
.L_x_58:
[----:B------:R-:W-:Y:S01]  /*3360*/  UISETP.NE.AND UP1, UPT, UR12, 0x1, UPT ;  /* 0x000000010c00788c */ /* 0x000fe2000bf25270 */
[----:B------:R-:W-:Y:S01]  /*3370*/  PLOP3.LUT P2, PT, PT, PT, PT, 0x80, 0x8 ;  /* 0x000000000008781c */ /* 0x000fe20003f4f070 */
[----:B------:R-:W-:Y:S02]  /*3380*/  UIADD3 UR14, UPT, UPT, UR17, 0x1, URZ ;  /* 0x00000001110e7890 */ /* 0x000fe4000fffe0ff */
[----:B------:R-:W-:Y:S02]  /*3390*/  ULEA UR28, UR17, UR11, 0xa ;  /* 0x0000000b111c7291 */ /* 0x000fe4000f8e50ff */
[----:B------:R-:W-:Y:S01]  /*33a0*/  UISETP.NE.AND UP2, UPT, UR14, 0x6, UPT ;  /* 0x000000060e00788c */ /* 0x000fe2000bf45270 */
[----:B------:R-:W-:Y:S01]  /*33b0*/  PLOP3.LUT P0, PT, PT, PT, UP1, 0x80, 0x8 ;  /* 0x000000000008781c */ /* 0x000fe20003f0f018 */
[----:B------:R-:W-:Y:S02]  /*33c0*/  UIADD3 UR40, UPT, UPT, UR28, 0x2, URZ ;  /* 0x000000021c287890 */ /* 0x000fe4000fffe0ff */
[----:B------:R-:W-:Y:S02]  /*33d0*/  USEL UR27, URZ, 0x1, UP2 ;  /* 0x00000001ff1b7887 */ /* 0x000fe40009000000 */
[----:B------:R-:W-:Y:S02]  /*33e0*/  USEL UR14, UR14, URZ, UP2 ;  /* 0x000000ff0e0e7287 */ /* 0x000fe40009000000 */
[----:B------:R-:W-:Y:S02]  /*33f0*/  UIADD3 UR36, UPT, UPT, UR28, 0x4, URZ ;  /* 0x000000041c247890 */ /* 0x000fe4000fffe0ff */
[----:B------:R-:W-:Y:S01]  /*3400*/  @UP1 ULEA UR26, UR14, UR5, 0x3 ;  /* 0x000000050e1a1291 */ /* 0x000fe2000f8e18ff */
[----:B------:R-:W-:Y:S01]  /*3410*/  LOP3.LUT R8, R8, UR27, RZ, 0x3c, !PT ;  /* 0x0000001b08087c12 */ /* 0x000fe2000f8e3cff */
[----:B------:R-:W-:Y:S02]  /*3420*/  UIADD3 UR32, UPT, UPT, UR28, 0x6, URZ ;  /* 0x000000061c207890 */ /* 0x000fe4000fffe0ff */
[----:B------:R-:W-:Y:S01]  /*3430*/  UIADD3 UR6, UPT, UPT, UR6, 0x30, URZ ;  /* 0x0000003006067890 */ /* 0x000fe2000fffe0ff */
[----:B-1----:R-:W-:Y:S01]  /*3440*/  @P0 SHF.L.U32 R0, R8, 0x1f, RZ ;  /* 0x0000001f08000819 */ /* 0x002fe200000006ff */
[----:B------:R-:W-:Y:S01]  /*3450*/  UIADD3 UR12, UPT, UPT, UR12, -0x1, URZ ;  /* 0xffffffff0c0c7890 */ /* 0x000fe2000fffe0ff */
[----:B------:R-:W-:Y:S02]  /*3460*/  UMOV UR29, 0x40004040 ;  /* 0x40004040001d7882 */ /* 0x000fe40000000000 */
[----:B------:R2:W3:Y:S01]  /*3470*/  @P0 SYNCS.PHASECHK.TRANS64.TRYWAIT P2, [UR26], R0 ;  /* 0x00000000ff0005a7 */ /* 0x0004e2000804111a */
[----:B------:R-:W-:Y:S01]  /*3480*/  ULEA UR26, UR17, UR10, 0x9 ;  /* 0x0000000a111a7291 */ /* 0x000fe2000f8e48ff */
[----:B------:R-:W-:Y:S01]  /*3490*/  UMOV UR27, 0x40004040 ;  /* 0x40004040001b7882 */ /* 0x000fe20000000000 */
[----:B------:R-:W-:Y:S02]  /*34a0*/  UMOV UR41, 0x40004040 ;  /* 0x4000404000297882 */ /* 0x000fe40000000000 */
[----:B------:R-:W-:Y:S02]  /*34b0*/  UIADD3 UR38, UPT, UPT, UR26, 0x2, URZ ;  /* 0x000000021a267890 */ /* 0x000fe4000fffe0ff */
[----:B------:R-:W-:Y:S02]  /*34c0*/  UIADD3 UR34, UPT, UPT, UR26, 0x4, URZ ;  /* 0x000000041a227890 */ /* 0x000fe4000fffe0ff */
[----:B------:R-:W-:Y:S01]  /*34d0*/  UIADD3 UR30, UPT, UPT, UR26, 0x6, URZ ;  /* 0x000000061a1e7890 */ /* 0x000fe2000fffe0ff */
[----:B------:R2:W-:Y:S01]  /*34e0*/  UTCHMMA gdesc[UR26], gdesc[UR28], tmem[UR8], tmem[UR24], idesc[UR25], UP4 ;  /* 0x00ff181c1a0075ea */ /* 0x0005e2000a000008 */
[----:B------:R-:W-:Y:S01]  /*34f0*/  UPLOP3.LUT UP4, UPT, UPT, UPT, UPT, 0x80, 0x8 ;  /* 0x000000000008789c */ /* 0x000fe20003f8f070 */
[----:B------:R-:W-:Y:S01]  /*3500*/  UMOV UR39, 0x40004040 ;  /* 0x4000404000277882 */ /* 0x000fe20000000000 */
[----:B------:R-:W-:Y:S01]  /*3510*/  UMOV UR37, 0x40004040 ;  /* 0x4000404000257882 */ /* 0x000fe20000000000 */
[----:B------:R2:W-:Y:S01]  /*3520*/  UTCHMMA gdesc[UR38], gdesc[UR40], tmem[UR8], tmem[UR22], idesc[UR23], UPT ;  /* 0x00ff1628260075ea */ /* 0x0005e2000b800008 */
[----:B------:R-:W-:Y:S01]  /*3530*/  UMOV UR35, 0x40004040 ;  /* 0x4000404000237882 */ /* 0x000fe20000000000 */
[----:B------:R-:W-:Y:S01]  /*3540*/  UMOV UR33, 0x40004040 ;  /* 0x4000404000217882 */ /* 0x000fe20000000000 */
[----:B------:R-:W-:Y:S01]  /*3550*/  UMOV UR31, 0x40004040 ;  /* 0x40004040001f7882 */ /* 0x000fe20000000000 */
[----:B------:R2:W-:Y:S01]  /*3560*/  UTCHMMA gdesc[UR34], gdesc[UR36], tmem[UR8], tmem[UR20], idesc[UR21], UPT ;  /* 0x00ff1424220075ea */ /* 0x0005e2000b800008 */
[----:B------:R2:W-:Y:S01]  /*3570*/  UTCHMMA gdesc[UR30], gdesc[UR32], tmem[UR8], tmem[UR18], idesc[UR19], UPT ;  /* 0x00ff12201e0075ea */ /* 0x0005e2000b800008 */
[----:B------:R2:W-:Y:S01]  /*3580*/  UTCBAR [UR6], URZ ;  /* 0x000000ff060073e9 */ /* 0x0005e200080000ff */
[----:B------:R-:W-:Y:S01]  /*3590*/  UMOV UR17, UR14 ;  /* 0x0000000e00117c82 */ /* 0x000fe20008000000 */
[----:B------:R-:W-:Y:S05]  /*35a0*/  BRA.U UP0, `(.L_x_60) ;  /* 0xfffffffd00507547 */ /* 0x000fea000b83ffff */
.L_x_57:
[----:B------:R-:W-:Y:S01]  /*35b0*/  UIADD3 UR15, UPT, UPT, UR15, 0x1, URZ ;  /* 0x000000010f0f7890 */ /* 0x000fe2000fffe0ff */
[C---:B------:R-:W-:Y:S01]  /*35c0*/  ISETP.NE.AND P0, PT, R10.reuse, 0x2, PT ;  /* 0x000000020a00780c */ /* 0x040fe20003f05270 */
[----:B------:R-:W-:Y:S02]  /*35d0*/  UIADD3 UR7, UPT, UPT, UR7, 0xd0, URZ ;  /* 0x000000d007077890 */ /* 0x000fe4000fffe0ff */
[----:B------:R-:W-:Y:S01]  /*35e0*/  UISETP.NE.AND UP0, UPT, UR15, 0x4, UPT ;  /* 0x000000040f00788c */ /* 0x000fe2000bf05270 */
[----:B-12---:R-:W-:Y:S02]  /*35f0*/  SEL R0, RZ, 0x1, P0 ;  /* 0x00000001ff007807 */ /* 0x006fe40000000000 */
[----:B------:R-:W-:Y:S01]  /*3600*/  SEL R10, R10, RZ, P0 ;  /* 0x000000ff0a0a7207 */ /* 0x000fe20000000000 */
[----:B------:R-:W-:Y:S01]  /*3610*/  USEL UR6, URZ, 0x1, UP0 ;  /* 0x00000001ff067887 */ /* 0x000fe20008000000 */
[----:B------:R-:W-:Y:S01]  /*3620*/  LOP3.LUT R9, R9, R0, RZ, 0x3c, !PT ;  /* 0x0000000009097212 */ /* 0x000fe200078e3cff */
[----:B------:R-:W-:Y:S01]  /*3630*/  USEL UR15, UR15, URZ, UP0 ;  /* 0x000000ff0f0f7287 */ /* 0x000fe20008000000 */
[----:B------:R1:W-:Y:S03]  /*3640*/  UTCBAR [UR7], URZ ;  /* 0x000000ff070073e9 */ /* 0x0003e600080000ff */
[----:B------:R-:W-:Y:S01]  /*3650*/  LOP3.LUT R11, R11, UR6, RZ, 0x3c, !PT ;  /* 0x000000060b0b7c12 */ /* 0x000fe2000f8e3cff */
[----:B------:R-:W-:Y:S07]  /*3660*/  @P1 BRA `(.L_x_61) ;  /* 0xfffffff800881947 */ /* 0x000fee000383ffff */
[----:B------:R-:W2:Y:S01]  /*3670*/  S2UR UR4, SR_CgaCtaId ;  /* 0x00000000000479c3 */ /* 0x000ea20000008800 */
[----:B------:R-:W-:Y:S01]  /*3680*/  ELECT P0, URZ, PT ;  /* 0x0000000000ff782f */ /* 0x000fe20003800000 */
[----:B------:R-:W-:Y:S01]  /*3690*/  IMAD.MOV.U32 R0, RZ, RZ, 0x1 ;  /* 0x00000001ff007424 */ /* 0x000fe200078e00ff */
[----:B------:R-:W-:Y:S01]  /*36a0*/  UIADD3 UR5, UPT, UPT, UR5, 0xf0, URZ ;  /* 0x000000f005057890 */ /* 0x000fe2000fffe0ff */
[----:B------:R-:W-:Y:S01]  /*36b0*/  SHF.L.U32 R3, R11, 0x1f, RZ ;  /* 0x0000001f0b037819 */ /* 0x000fe200000006ff */
[----:B------:R-:W-:-:S03]  /*36c0*/  UMOV UR6, 0x40 ;  /* 0x0000004000067882 */ /* 0x000fc60000000000 */
[----:B------:R-:W-:Y:S01]  /*36d0*/  UVIRTCOUNT.DEALLOC.SMPOOL 0x80 ;  /* 0x000000800000784c */ /* 0x000fe20000000000 */
[----:B--2---:R-:W-:Y:S02]  /*36e0*/  ULEA UR4, UR4, UR6, 0x18 ;  /* 0x0000000604047291 */ /* 0x004fe4000f8ec0ff */
[----:B------:R-:W-:-:S07]  /*36f0*/  ULEA UR6, UR15, UR5, 0x3 ;  /* 0x000000050f067291 */ /* 0x000fce000f8e18ff */
[----:B------:R2:W-:Y:S02]  /*3700*/  @P0 STS.U8 [UR4+0x1c], R0 ;  /* 0x00001c00ff000988 */ /* 0x0005e40008000004 */
[----:B------:R-:W4:Y:S02]  /*3710*/  SYNCS.PHASECHK.TRANS64.TRYWAIT P0, [UR6], R3 ;  /* 0x00000003ff0075a7 */ /* 0x000f240008001106 */
[----:B--2-4-:R-:W-:Y:S05]  /*3720*/  @!P0 BRA `(.L_x_62) ;  /* 0x0000004c00908947 */ /* 0x014fea0003800000 */
.L_x_157:
[----:B-1----:R-:W-:-:S04]  /*3730*/  UIADD3 UR7, UPT, UPT, UR15, 0x1, URZ ;  /* 0x000000010f077890 */ /* 0x002fc8000fffe0ff */
[----:B------:R-:W-:-:S04]  /*3740*/  UISETP.NE.AND UP0, UPT, UR7, 0x4, UPT ;  /* 0x000000040700788c */ /* 0x000fc8000bf05270 */
[----:B------:R-:W-:Y:S02]  /*3750*/  USEL UR8, URZ, 0x1, UP0 ;  /* 0x00000001ff087887 */ /* 0x000fe40008000000 */
[----:B------:R-:W-:-:S04]  /*3760*/  USEL UR7, UR7, URZ, UP0 ;  /* 0x000000ff07077287 */ /* 0x000fc80008000000 */
[----:B------:R-:W-:Y:S01]  /*3770*/  ULEA UR6, UR7, UR5, 0x3 ;  /* 0x0000000507067291 */ /* 0x000fe2000f8e18ff */
[----:B------:R-:W-:-:S04]  /*3780*/  LOP3.LUT R2, R11, UR8, RZ, 0x3c, !PT ;  /* 0x000000080b027c12 */ /* 0x000fc8000f8e3cff */
[----:B--2---:R-:W-:-:S04]  /*3790*/  SHF.L.U32 R3, R2, 0x1f, RZ ;  /* 0x0000001f02037819 */ /* 0x004fc800000006ff */
[----:B------:R-:W1:Y:S02]  /*37a0*/  SYNCS.PHASECHK.TRANS64.TRYWAIT P0, [UR6], R3 ;  /* 0x00000003ff0075a7 */ /* 0x000e640008001106 */
[----:B-1----:R-:W-:Y:S05]  /*37b0*/  @!P0 BRA `(.L_x_63) ;  /* 0x0000004c00848947 */ /* 0x002fea0003800000 */
.L_x_159:
        /* <DEDUP_REMOVED lines=9> */
.L_x_161:
[----:B------:R-:W-:-:S04]  /*3850*/  UIADD3 UR7, UPT, UPT, UR7, 0x1, URZ ;  /* 0x0000000107077890 */ /* 0x000fc8000fffe0ff */
[----:B------:R-:W-:-:S04]  /*3860*/  UISETP.NE.AND UP0, UPT, UR7, 0x4, UPT ;  /* 0x000000040700788c */ /* 0x000fc8000bf05270 */
[----:B------:R-:W-:Y:S02]  /*3870*/  USEL UR6, URZ, 0x1, UP0 ;  /* 0x00000001ff067887 */ /* 0x000fe40008000000 */
[----:B------:R-:W-:-:S04]  /*3880*/  USEL UR7, UR7, URZ, UP0 ;  /* 0x000000ff07077287 */ /* 0x000fc80008000000 */
[----:B------:R-:W-:Y:S01]  /*3890*/  ULEA UR7, UR7, UR5, 0x3 ;  /* 0x0000000507077291 */ /* 0x000fe2000f8e18ff */
[----:B-1----:R-:W-:-:S04]  /*38a0*/  LOP3.LUT R3, R2, UR6, RZ, 0x3c, !PT ;  /* 0x0000000602037c12 */ /* 0x002fc8000f8e3cff */
[----:B------:R-:W-:-:S04]  /*38b0*/  SHF.L.U32 R3, R3, 0x1f, RZ ;  /* 0x0000001f03037819 */ /* 0x000fc800000006ff */
[----:B------:R-:W1:Y:S02]  /*38c0*/  SYNCS.PHASECHK.TRANS64.TRYWAIT P0, [UR7], R3 ;  /* 0x00000003ff0075a7 */ /* 0x000e640008001107 */
[----:B-1----:R-:W-:Y:S05]  /*38d0*/  @!P0 BRA `(.L_x_65) ;  /* 0x0000004c006c8947 */ /* 0x002fea0003800000 */
.L_x_163:
[----:B------:R-:W-:Y:S01]  /*38e0*/  NOP ;  /* 0x0000000000007918 */ /* 0x000fe20000000000 */
[----:B-1----:R-:W1:Y:S01]  /*38f0*/  LDS R0, [UR4+0x14] ;  /* 0x00001404ff007984 */ /* 0x002e620008000800 */
[----:B------:R-:W-:Y:S01]  /*3900*/  ULOP3.LUT UR6, UR16, 0xffff, URZ, 0xc0, !UPT ;  /* 0x0000ffff10067892 */ /* 0x000fe2000f8ec0ff */
[----:B------:R-:W-:Y:S01]  /*3910*/  UMOV UR8, 0xffff ;  /* 0x0000ffff00087882 */ /* 0x000fe20000000000 */
[----:B------:R-:W-:Y:S02]  /*3920*/  UMOV UR5, 0x1 ;  /* 0x0000000100057882 */ /* 0x000fe40000000000 */
[----:B------:R-:W-:-:S04]  /*3930*/  USHF.R.U32.HI UR6, URZ, 0x5, UR6 ;  /* 0x00000005ff067899 */ /* 0x000fc80008011606 */
[----:B------:R-:W-:Y:S02]  /*3940*/  USHF.L.U32 UR8, UR8, UR6, URZ ;  /* 0x0000000608087299 */ /* 0x000fe400080006ff */
[----:B------:R-:W-:-:S04]  /*3950*/  USHF.L.U32 UR5, UR5, UR6, URZ ;  /* 0x0000000605057299 */ /* 0x000fc800080006ff */
[----:B-1----:R-:W-:-:S04]  /*3960*/  LOP3.LUT R0, R0, UR8, RZ, 0xc0, !PT ;  /* 0x0000000800007c12 */ /* 0x002fc8000f8ec0ff */
[----:B------:R-:W-:-:S13]  /*3970*/  ISETP.NE.AND P0, PT, R0, UR8, PT ;  /* 0x0000000800007c0c */ /* 0x000fda000bf05270 */
[----:B------:R-:W-:Y:S05]  /*3980*/  @P0 BRA `(.L_x_66) ;  /* 0x0000000000580947 */ /* 0x000fea0003800000 */
[----:B------:R-:W1:Y:S02]  /*3990*/  LDS R0, [UR4+0x18] ;  /* 0x00001804ff007984 */ /* 0x000e640008000800 */
[----:B-1----:R-:W-:-:S04]  /*39a0*/  LOP3.LUT R0, R0, UR5, RZ, 0xc0, !PT ;  /* 0x0000000500007c12 */ /* 0x002fc8000f8ec0ff */
[----:B------:R-:W-:-:S13]  /*39b0*/  ISETP.NE.AND P0, PT, R0, UR5, PT ;  /* 0x0000000500007c0c */ /* 0x000fda000bf05270 */
[----:B------:R-:W-:Y:S05]  /*39c0*/  @P0 BRA `(.L_x_67) ;  /* 0x00000000003c0947 */ /* 0x000fea0003800000 */
[----:B------:R-:W1:Y:S01]  /*39d0*/  S2R R2, SR_LANEID ;  /* 0x0000000000027919 */ /* 0x000e620000000000 */
[----:B------:R-:W-:Y:S01]  /*39e0*/  ULOP3.LUT UR8, URZ, UR8, URZ, 0x33, !UPT ;  /* 0x00000008ff087292 */ /* 0x000fe2000f8e33ff */
[----:B------:R-:W-:Y:S01]  /*39f0*/  LOP3.LUT R4, RZ, UR5, RZ, 0x33, !PT ;  /* 0x00000005ff047c12 */ /* 0x000fe2000f8e33ff */
[----:B------:R-:W-:Y:S02]  /*3a00*/  VOTEU.ANY UR7, UPT, PT ;  /* 0x0000000000077886 */ /* 0x000fe400038e0100 */
[----:B------:R-:W-:Y:S01]  /*3a10*/  UFLO.U32 UR7, UR7 ;  /* 0x00000007000772bd */ /* 0x000fe200080e0000 */
[----:B------:R-:W2:Y:S01]  /*3a20*/  REDUX UR5, R4 ;  /* 0x00000000040573c4 */ /* 0x000ea20000000000 */
[----:B------:R-:W-:-:S06]  /*3a30*/  IMAD.U32 R0, RZ, RZ, UR8 ;  /* 0x00000008ff007e24 */ /* 0x000fcc000f8e00ff */
[----:B------:R4:W-:Y:S01]  /*3a40*/  UTCATOMSWS.AND URZ, UR8 ;  /* 0x0000000800ff79e3 */ /* 0x0009e20008000000 */
[----:B------:R-:W3:Y:S01]  /*3a50*/  REDUX UR6, R0 ;  /* 0x00000000000673c4 */ /* 0x000ee20000000000 */
[----:B-1----:R-:W-:Y:S01]  /*3a60*/  ISETP.EQ.U32.AND P0, PT, R2, UR7, PT ;  /* 0x0000000702007c0c */ /* 0x002fe2000bf02070 */
[----:B--2---:R-:W-:Y:S01]  /*3a70*/  IMAD.U32 R2, RZ, RZ, UR5 ;  /* 0x00000005ff027e24 */ /* 0x004fe2000f8e00ff */
[----:B---3--:R-:W-:-:S11]  /*3a80*/  MOV R3, UR6 ;  /* 0x0000000600037c02 */ /* 0x008fd60008000f00 */
[----:B------:R4:W-:Y:S04]  /*3a90*/  @P0 ATOMS.AND RZ, [UR4+0x14], R3 ;  /* 0x00001403ffff098c */ /* 0x0009e8000a800004 */
[----:B------:R4:W-:Y:S01]  /*3aa0*/  @P0 ATOMS.AND RZ, [UR4+0x18], R2 ;  /* 0x00001802ffff098c */ /* 0x0009e2000a800004 */
[----:B------:R-:W-:Y:S05]  /*3ab0*/  BRA `(.L_x_68) ;  /* 0x0000000000147947 */ /* 0x000fea0003800000 */
.L_x_67:
[----:B------:R-:W-:Y:S02]  /*3ac0*/  MOV R2, 0x3ae0 ;  /* 0x00003ae000027802 */ /* 0x000fe40000000f00 */
[----:B---3-5:R-:W-:Y:S05]  /*3ad0*/  CALL.REL.NOINC `($__internal_0_$__cuda_sm10x_tcgen05_guardrail_trap_col_being_dealloced_not_returned_by_alloc) ;  /* 0x0000005000547944 */ /* 0x028fea0003c00000 */
[----:B------:R-:W-:Y:S05]  /*3ae0*/  BRA `(.L_x_68) ;  /* 0x0000000000087947 */ /* 0x000fea0003800000 */
.L_x_66:
[----:B------:R-:W-:Y:S02]  /*3af0*/  MOV R2, 0x3b10 ;  /* 0x00003b1000027802 */ /* 0x000fe40000000f00 */
[----:B---3-5:R-:W-:Y:S05]  /*3b00*/  CALL.REL.NOINC `($__internal_2_$__cuda_sm10x_tcgen05_guardrail_trap_unallocated_columns_being_dealloced) ;  /* 0x0000005000607944 */ /* 0x028fea0003c00000 */
.L_x_68:
[----:B------:R-:W-:Y:S01]  /*3b10*/  NOP ;  /* 0x0000000000007918 */ /* 0x000fe20000000000 */
[----:B----4-:R-:W-:Y:S05]  /*3b20*/  EXIT ;  /* 0x000000000000794d */ /* 0x010fea0003800000 */
.L_x_50:
[----:B------:R-:W-:-:S09]  /*3b30*/  UISETP.NE.OR UP2, UPT, UR8, 0x3, !UP2 ;  /* 0x000000030800788c */ /* 0x000fd2000d745670 */
[----:B------:R-:W-:Y:S05]  /*3b40*/  BRA.U UP2, `(.L_x_69) ;  /* 0x0000001102147547 */ /* 0x000fea000b800000 */
[----:B------:R-:W1:Y:S01]  /*3b50*/  LDC R0, c[0x0][0xb30] ;  /* 0x0002cc00ff007b82 */ /* 0x000e620000000800 */
[----:B------:R-:W2:Y:S01]  /*3b60*/  LDCU.64 UR8, c[0x0][0x888] ;  /* 0x00011100ff0877ac */ /* 0x000ea20008000a00 */
[----:B------:R-:W-:Y:S02]  /*3b70*/  HFMA2 R25, -RZ, RZ, 0, 0 ;  /* 0x00000000ff197431 */ /* 0x000fe400000001ff */
[----:B------:R-:W-:Y:S01]  /*3b80*/  IMAD.MOV.U32 R32, RZ, RZ, 0x1 ;  /* 0x00000001ff207424 */ /* 0x000fe200078e00ff */
[----:B------:R-:W-:Y:S01]  /*3b90*/  MOV R23, 0x1000 ;  /* 0x0000100000177802 */ /* 0x000fe20000000f00 */
[----:B------:R-:W4:Y:S01]  /*3ba0*/  LDCU.64 UR4, c[0x0][0x890] ;  /* 0x00011200ff0477ac */ /* 0x000f220008000a00 */
[----:B------:R-:W-:Y:S01]  /*3bb0*/  IMAD.MOV.U32 R27, RZ, RZ, RZ ;  /* 0x000000ffff1b7224 */ /* 0x000fe200078e00ff */
[----:B------:R-:W3:Y:S01]  /*3bc0*/  LDC R19, c[0x0][0x370] ;  /* 0x0000dc00ff137b82 */ /* 0x000ee20000000800 */
[----:B------:R-:W-:Y:S01]  /*3bd0*/  UMOV UR7, 0x400 ;  /* 0x0000040000077882 */ /* 0x000fe20000000000 */
[----:B------:R-:W-:-:S02]  /*3be0*/  UPLOP3.LUT UP1, UPT, UPT, UPT, UPT, 0x40, 0x4 ;  /* 0x000000000004789c */ /* 0x000fc40003f2e870 */
[----:B------:R-:W-:-:S04]  /*3bf0*/  ULEA UR7, UR37, UR7, 0x18 ;  /* 0x0000000725077291 */ /* 0x000fc8000f8ec0ff */
[----:B------:R-:W3:Y:S01]  /*3c00*/  LDC R2, c[0x0][0xb0c] ;  /* 0x0002c300ff027b82 */ /* 0x000ee20000000800 */
[----:B------:R-:W-:Y:S02]  /*3c10*/  UIADD3 UR13, UPT, UPT, UR7, 0x78, URZ ;  /* 0x00000078070d7890 */ /* 0x000fe4000fffe0ff */
[----:B--2---:R-:W-:Y:S02]  /*3c20*/  UISETP.NE.U32.AND UP2, UPT, UR8, URZ, UPT ;  /* 0x000000ff0800728c */ /* 0x004fe4000bf45070 */
[----:B------:R-:W-:Y:S02]  /*3c30*/  UIADD3 UR33, UPT, UPT, UR7, 0x60, URZ ;  /* 0x0000006007217890 */ /* 0x000fe4000fffe0ff */
[----:B----4-:R-:W-:Y:S01]  /*3c40*/  UISETP.NE.U32.AND UP3, UPT, UR4, URZ, UPT ;  /* 0x000000ff0400728c */ /* 0x010fe2000bf65070 */
[----:B------:R-:W2:Y:S01]  /*3c50*/  LDC R18, c[0x0][0xb20] ;  /* 0x0002c800ff127b82 */ /* 0x000ea20000000800 */
[----:B-1----:R-:W-:Y:S01]  /*3c60*/  ISETP.NE.AND P1, PT, R0, 0x1, PT ;  /* 0x000000010000780c */ /* 0x002fe20003f25270 */
[----:B------:R-:W-:-:S02]  /*3c70*/  UISETP.NE.AND.EX UP2, UPT, UR9, URZ, UPT, UP2 ;  /* 0x000000ff0900728c */ /* 0x000fc4000bf45320 */
[----:B------:R-:W-:Y:S02]  /*3c80*/  UIADD3 UR25, UPT, UPT, UR7, 0x68, URZ ;  /* 0x0000006807197890 */ /* 0x000fe4000fffe0ff */
[----:B------:R-:W-:Y:S02]  /*3c90*/  UIADD3 UR17, UPT, UPT, UR7, 0x70, URZ ;  /* 0x0000007007117890 */ /* 0x000fe4000fffe0ff */
[----:B------:R-:W1:Y:S01]  /*3ca0*/  LDC.64 R36, c[0x0][0x348] ;  /* 0x0000d200ff247b82 */ /* 0x000e620000000a00 */
[----:B------:R-:W-:Y:S02]  /*3cb0*/  UPRMT UR13, UR37, 0x654, UR13 ;  /* 0x00000654250d7896 */ /* 0x000fe4000800000d */
[----:B------:R-:W-:-:S05]  /*3cc0*/  UISETP.NE.AND.EX UP3, UPT, UR5, URZ, UPT, UP3 ;  /* 0x000000ff0500728c */ /* 0x000fca000bf65330 */
[----:B------:R-:W4:Y:S08]  /*3cd0*/  LDC.64 R16, c[0x0][0xb10] ;  /* 0x0002c400ff107b82 */ /* 0x000f300000000a00 */
[----:B------:R-:W1:Y:S08]  /*3ce0*/  LDC.64 R6, c[0x0][0xb18] ;  /* 0x0002c600ff067b82 */ /* 0x000e700000000a00 */
[----:B------:R-:W1:Y:S08]  /*3cf0*/  LDC.64 R4, c[0x0][0xb28] ;  /* 0x0002ca00ff047b82 */ /* 0x000e700000000a00 */
[----:B--23--:R-:W1:Y:S02]  /*3d00*/  LDC R22, c[0x0][0x374] ;  /* 0x0000dd00ff167b82 */ /* 0x00ce640000000800 */
.L_x_80:
[----:B------:R-:W-:Y:S02]  /*3d10*/  LEA R0, R27, UR7, 0x3 ;  /* 0x000000071b007c11 */ /* 0x000fe4000f8e18ff */
[----:B------:R-:W-:Y:S02]  /*3d20*/  SHF.L.U32 R3, R25, 0x1f, RZ ;  /* 0x0000001f19037819 */ /* 0x000fe400000006ff */
[----:B------:R-:W-:Y:S02]  /*3d30*/  LEA R28, R27, UR7, 0x4 ;  /* 0x000000071b1c7c11 */ /* 0x000fe4000f8e20ff */
[----:B--2---:R-:W2:Y:S02]  /*3d40*/  SYNCS.PHASECHK.TRANS64.TRYWAIT P0, [R0+URZ+0xb0], R3 ;  /* 0x0000b003000075a7 */ /* 0x004ea400080011ff */
[----:B--2---:R-:W-:Y:S05]  /*3d50*/  @!P0 BRA `(.L_x_70) ;  /* 0x0000004800648947 */ /* 0x004fea0003800000 */
.L_x_164:
[----:B------:R-:W-:Y:S01]  /*3d60*/  ISETP.GE.AND P0, PT, R26, 0x1, PT ;  /* 0x000000011a00780c */ /* 0x000fe20003f06270 */
[----:B------:R-:W3:Y:S01]  /*3d70*/  LDS.128 R28, [R28+0x140] ;  /* 0x000140001c1c7984 */ /* 0x000ee20000000c00 */
[----:B--2---:R-:W-:Y:S01]  /*3d80*/  VIADD R0, R0, 0xc0 ;  /* 0x000000c000007836 */ /* 0x004fe20000000000 */
[----:B------:R-:W-:Y:S01]  /*3d90*/  @!PT LDS RZ, [RZ] ;  /* 0x00000000fffff984 */ /* 0x000fe20000000800 */
[----:B------:R-:W-:Y:S01]  /*3da0*/  @!PT LDS RZ, [RZ] ;  /* 0x00000000fffff984 */ /* 0x000fe20000000800 */
[----:B------:R-:W-:Y:S01]  /*3db0*/  @!PT LDS RZ, [RZ] ;  /* 0x00000000fffff984 */ /* 0x000fe20000000800 */
[----:B------:R-:W-:Y:S01]  /*3dc0*/  @!PT LDS RZ, [RZ] ;  /* 0x00000000fffff984 */ /* 0x000fe20000000800 */
[----:B------:R2:W-:Y:S06]  /*3dd0*/  MEMBAR.ALL.CTA ;  /* 0x0000000000007992 */ /* 0x0005ec0000008000 */
[----:B--2---:R-:W2:Y:S01]  /*3de0*/  FENCE.VIEW.ASYNC.S ;  /* 0x00000000000073c6 */ /* 0x004ea20000000000 */
[----:B------:R-:W-:Y:S04]  /*3df0*/  PRMT R0, RZ, 0x654, R0 ;  /* 0x00000654ff007816 */ /* 0x000fe80000000000 */
[----:B--2---:R2:W-:Y:S01]  /*3e00*/  SYNCS.ARRIVE.TRANS64.RED.A1T0 RZ, [R0+URZ], RZ ;  /* 0x000000ff00ff79a7 */ /* 0x0045e200081004ff */
[----:B---3--:R-:W-:Y:S11]  /*3e10*/  LOP3.LUT P3, RZ, R30, 0x1, RZ, 0xc0, !PT ;  /* 0x000000011eff7812 */ /* 0x008ff6000786c0ff */
[----:B------:R-:W-:Y:S02]  /*3e20*/  @!UPT UIADD3 URZ, UPT, UPT, URZ, URZ, URZ ;  /* 0x000000fffffff290 */ /* 0x000fe4000fffe0ff */
[----:B------:R-:W-:Y:S02]  /*3e30*/  @P3 MOV R13, R28 ;  /* 0x0000001c000d3202 */ /* 0x000fe40000000f00 */
[----:B------:R-:W-:Y:S01]  /*3e40*/  @P3 LOP3.LUT R8, R29, 0xffff, RZ, 0xc0, !PT ;  /* 0x0000ffff1d083812 */ /* 0x000fe200078ec0ff */
[----:B--2---:R-:W-:Y:S06]  /*3e50*/  @!P0 BRA `(.L_x_71) ;  /* 0x0000000000a48947 */ /* 0x004fec0003800000 */
[----:B-1---5:R-:W-:Y:S01]  /*3e60*/  IMAD.HI.U32 R33, R22, R7, RZ ;  /* 0x0000000716217227 */ /* 0x022fe200078e00ff */
[----:B------:R-:W-:Y:S02]  /*3e70*/  ISETP.NE.AND P0, PT, R6, 0x1, PT ;  /* 0x000000010600780c */ /* 0x000fe40003f05270 */
[----:B------:R-:W-:Y:S01]  /*3e80*/  ISETP.NE.AND P2, PT, R26, 0x1, PT ;  /* 0x000000011a00780c */ /* 0x000fe20003f45270 */
[----:B----4-:R-:W-:Y:S01]  /*3e90*/  IMAD.HI.U32 R34, R19, R16, RZ ;  /* 0x0000001013227227 */ /* 0x010fe200078e00ff */
[----:B------:R-:W-:Y:S02]  /*3ea0*/  SHF.R.U32.HI R33, RZ, R18, R33 ;  /* 0x00000012ff217219 */ /* 0x000fe40000011621 */
[----:B------:R-:W-:Y:S01]  /*3eb0*/  ISETP.NE.AND P4, PT, R2, 0x1, PT ;  /* 0x000000010200780c */ /* 0x000fe20003f85270 */
[----:B------:R-:W-:Y:S01]  /*3ec0*/  IMAD.HI.U32 R38, R13, R16, RZ ;  /* 0x000000100d267227 */ /* 0x000fe200078e00ff */
[----:B------:R-:W-:Y:S02]  /*3ed0*/  SHF.R.U32.HI R34, RZ, R17, R34 ;  /* 0x00000011ff227219 */ /* 0x000fe40000011622 */
[----:B------:R-:W-:Y:S01]  /*3ee0*/  SEL R3, R22, R33, !P0 ;  /* 0x0000002116037207 */ /* 0x000fe20004000000 */
[C---:B------:R-:W-:Y:S01]  /*3ef0*/  IMAD.HI.U32 R33, R8.reuse, R7, RZ ;  /* 0x0000000708217227 */ /* 0x040fe200078e00ff */
[----:B------:R-:W-:Y:S02]  /*3f00*/  SEL R11, R19, R34, !P4 ;  /* 0x00000022130b7207 */ /* 0x000fe40006000000 */
[----:B------:R-:W-:Y:S01]  /*3f10*/  SHF.R.U32.HI R38, RZ, R17, R38 ;  /* 0x00000011ff267219 */ /* 0x000fe20000011626 */
[----:B------:R-:W-:Y:S01]  /*3f20*/  IMAD.HI.U32 R40, R3, R4, RZ ;  /* 0x0000000403287227 */ /* 0x000fe200078e00ff */
[----:B------:R-:W-:Y:S03]  /*3f30*/  SHF.R.U32.HI R33, RZ, R18, R33 ;  /* 0x00000012ff217219 */ /* 0x000fe60000011621 */
[----:B------:R-:W-:Y:S01]  /*3f40*/  IMAD.HI.U32 R34, R11, R4, RZ ;  /* 0x000000040b227227 */ /* 0x000fe200078e00ff */
[----:B------:R-:W-:Y:S02]  /*3f50*/  @P2 SHF.R.U32.HI R3, RZ, R5, R40 ;  /* 0x00000005ff032219 */ /* 0x000fe40000011628 */
[----:B------:R-:W-:Y:S02]  /*3f60*/  SEL R9, R8, R33, !P0 ;  /* 0x0000002108097207 */ /* 0x000fe40004000000 */
[----:B------:R-:W-:Y:S01]  /*3f70*/  @P2 SHF.R.U32.HI R11, RZ, R5, R34 ;  /* 0x00000005ff0b2219 */ /* 0x000fe20000011622 */
[C---:B------:R-:W-:Y:S01]  /*3f80*/  IMAD R10, R26.reuse, R3, RZ ;  /* 0x000000031a0a7224 */ /* 0x040fe200078e02ff */
[----:B------:R-:W-:Y:S01]  /*3f90*/  SEL R3, R13, R38, !P4 ;  /* 0x000000260d037207 */ /* 0x000fe20006000000 */
[C---:B------:R-:W-:Y:S03]  /*3fa0*/  IMAD.HI.U32 R14, R9.reuse, R4, RZ ;  /* 0x00000004090e7227 */ /* 0x040fe600078e00ff */
[----:B------:R-:W-:Y:S01]  /*3fb0*/  ISETP.GE.AND P0, PT, R9, R10, PT ;  /* 0x0000000a0900720c */ /* 0x000fe20003f06270 */
[C---:B------:R-:W-:Y:S01]  /*3fc0*/  IMAD R12, R26.reuse, R11, RZ ;  /* 0x0000000b1a0c7224 */ /* 0x040fe200078e02ff */
[-C--:B------:R-:W-:Y:S04]  /*3fd0*/  SHF.R.U32.HI R14, RZ, R5.reuse, R14 ;  /* 0x00000005ff0e7219 */ /* 0x080fe8000001160e */
[----:B------:R-:W-:Y:S02]  /*3fe0*/  ISETP.GE.OR P0, PT, R3, R12, P0 ;  /* 0x0000000c0300720c */ /* 0x000fe40000706670 */
[----:B------:R-:W-:Y:S05]  /*3ff0*/  SEL R15, R9, R14, !P2 ;  /* 0x0000000e090f7207 */ /* 0x000fea0005000000 */
[----:B------:R-:W-:Y:S04]  /*4000*/  IMAD.MOV R14, RZ, RZ, -R15 ;  /* 0x000000ffff0e7224 */ /* 0x000fe800078e0a0f */
[----:B------:R-:W-:Y:S02]  /*4010*/  IMAD R14, R26, R14, R9 ;  /* 0x0000000e1a0e7224 */ /* 0x000fe400078e0209 */
[C---:B------:R-:W-:Y:S05]  /*4020*/  @!P0 IMAD.HI.U32 R10, R3.reuse, R4, RZ ;  /* 0x00000004030a8227 */ /* 0x040fea00078e00ff */
[----:B------:R-:W-:Y:S04]  /*4030*/  @!P0 SHF.R.U32.HI R10, RZ, R5, R10 ;  /* 0x00000005ff0a8219 */ /* 0x000fe8000001160a */
[----:B------:R-:W-:Y:S01]  /*4040*/  @!P0 SEL R0, R3, R10, !P2 ;  /* 0x0000000a03008207 */ /* 0x000fe20005000000 */
[----:B------:R-:W-:Y:S03]  /*4050*/  IMAD.MOV R10, RZ, RZ, -R3 ;  /* 0x000000ffff0a7224 */ /* 0x000fe600078e0a03 */
[----:B------:R-:W-:Y:S01]  /*4060*/  @!P0 IADD3 R15, PT, PT, R15, -R0, RZ ;  /* 0x800000000f0f8210 */ /* 0x000fe20007ffe0ff */
[----:B------:R-:W-:Y:S01]  /*4070*/  @!P0 IMAD R0, R11, R14, R0 ;  /* 0x0000000e0b008224 */ /* 0x000fe200078e0200 */
[----:B------:R-:W-:Y:S01]  /*4080*/  IADD3 R11, PT, PT, -R9, RZ, RZ ;  /* 0x000000ff090b7210 */ /* 0x000fe20007ffe1ff */
[----:B------:R-:W-:Y:S02]  /*4090*/  IMAD R13, R2, R10, R13 ;  /* 0x0000000a020d7224 */ /* 0x000fe400078e020d */
[----:B------:R-:W-:Y:S02]  /*40a0*/  @!P0 IMAD R9, R15, R26, R3 ;  /* 0x0000001a0f098224 */ /* 0x000fe400078e0203 */
[----:B------:R-:W-:Y:S02]  /*40b0*/  @!P0 IMAD.MOV.U32 R3, RZ, RZ, R0 ;  /* 0x000000ffff038224 */ /* 0x000fe400078e0000 */
[----:B------:R-:W-:Y:S02]  /*40c0*/  IMAD R8, R6, R11, R8 ;  /* 0x0000000b06087224 */ /* 0x000fe400078e0208 */
[----:B------:R-:W-:Y:S02]  /*40d0*/  IMAD R13, R3, R2, R13 ;  /* 0x00000002030d7224 */ /* 0x000fe400078e020d */
[----:B------:R-:W-:Y:S02]  /*40e0*/  IMAD R8, R9, R6, R8 ;  /* 0x0000000609087224 */ /* 0x000fe400078e0208 */
.L_x_71:
[----:B------:R-:W-:Y:S05]  /*40f0*/  BRA.U UP1, `(.L_x_72) ;  /* 0x0000000101107547 */ /* 0x000fea000b800000 */
[----:B------:R-:W-:Y:S04]  /*4100*/  MOV R0, UR6 ;  /* 0x0000000600007c02 */ /* 0x000fe80008000f00 */
[----:B------:R-:W-:Y:S04]  /*4110*/  SHF.L.U32 R3, R0, 0x1f, RZ ;  /* 0x0000001f00037819 */ /* 0x000fe800000006ff */
[----:B------:R-:W2:Y:S02]  /*4120*/  SYNCS.PHASECHK.TRANS64.TRYWAIT P0, [UR7+0xa8], R3 ;  /* 0x0000a803ff0075a7 */ /* 0x000ea40008001107 */
[----:B--2---:R-:W-:Y:S05]  /*4130*/  @!P0 BRA `(.L_x_73) ;  /* 0x0000004400808947 */ /* 0x004fea0003800000 */
.L_x_72:
[----:B------:R-:W-:Y:S02]  /*4140*/  R2UR UR35, R21 ;  /* 0x00000000152372ca */ /* 0x000fe400000e0000 */
[----:B------:R-:W-:Y:S02]  /*4150*/  R2UR UR34, R20 ;  /* 0x00000000142272ca */ /* 0x000fe400000e0000 */
[----:B------:R-:W-:Y:S02]  /*4160*/  ISETP.NE.U32.AND P2, PT, RZ, UR4, PT ;  /* 0x00000004ff007c0c */ /* 0x000fe4000bf45070 */
[----:B------:R-:W-:Y:S02]  /*4170*/  SHF.L.U32 R12, R32, 0x1f, RZ ;  /* 0x0000001f200c7819 */ /* 0x000fe400000006ff */
[----:B------:R-:W-:Y:S05]  /*4180*/  ISETP.NE.AND.EX P2, PT, RZ, UR5, PT, P2 ;  /* 0x00000005ff007c0c */ /* 0x000fea000bf45320 */
[----:B------:R-:W-:Y:S02]  /*4190*/  USHF.L.U32 UR35, UR35, 0x6, URZ ;  /* 0x0000000623237899 */ /* 0x000fe400080006ff */
[----:B------:R-:W-:Y:S01]  /*41a0*/  USHF.L.U32 UR34, UR34, 0x7, URZ ;  /* 0x0000000722227899 */ /* 0x000fe200080006ff */
[----:B------:R-:W-:Y:S11]  /*41b0*/  BRA.U !UP3, `(.L_x_74) ;  /* 0x000000010b347547 */ /* 0x000ff6000b800000 */
[----:B------:R-:W-:Y:S01]  /*41c0*/  UPLOP3.LUT UP0, UPT, UPT, UPT, UP2, 0x80, 0x8 ;  /* 0x000000000008789c */ /* 0x000fe20003f0f020 */
[----:B--2---:R-:W-:Y:S02]  /*41d0*/  HFMA2 R0, -RZ, RZ, 0, 5.9604644775390625e-08 ;  /* 0x00000001ff007431 */ /* 0x004fe400000001ff */
[----:B------:R-:W-:Y:S03]  /*41e0*/  IMAD.MOV.U32 R59, RZ, RZ, 0x1 ;  /* 0x00000001ff3b7424 */ /* 0x000fe600078e00ff */
[----:B------:R-:W-:Y:S05]  /*41f0*/  PLOP3.LUT P0, PT, PT, PT, UP0, 0x80, 0x8 ;  /* 0x000000000008781c */ /* 0x000fea0003f0f008 */
[----:B------:R-:W2:Y:S01]  /*4200*/  @UP0 LDCU.64 UR10, c[0x0][0x888] ;  /* 0x00011100ff0a07ac */ /* 0x000ea20008000a00 */
[----:B------:R-:W-:Y:S07]  /*4210*/  @UP0 UIMAD UR8, UR36, UR4, URZ ;  /* 0x00000004240802a4 */ /* 0x000fee000f8e02ff */
[----:B------:R-:W-:Y:S01]  /*4220*/  @!P0 PRMT R59, R0, 0x7610, R59 ;  /* 0x00007610003b8816 */ /* 0x000fe2000000003b */
[----:B--2---:R-:W-:Y:S03]  /*4230*/  @UP0 UIMAD.WIDE UR10, UR8, 0x4, UR10 ;  /* 0x00000004080a08a5 */ /* 0x004fe6000f8e020a */
[----:B------:R-:W2:Y:S03]  /*4240*/  @!UP0 LDCU UR8, c[0x0][0x880] ;  /* 0x00011000ff0887ac */ /* 0x000ea60008000800 */
[----:B------:R-:W-:Y:S01]  /*4250*/  IMAD.U32 R10, RZ, RZ, UR10 ;  /* 0x0000000aff0a7e24 */ /* 0x000fe2000f8e00ff */
[----:B------:R-:W-:Y:S05]  /*4260*/  MOV R11, UR11 ;  /* 0x0000000b000b7c02 */ /* 0x000fea0008000f00 */
[----:B-----5:R3:W5:Y:S02]  /*4270*/  @P0 LDG.E R35, desc[UR46][R10.64] ;  /* 0x0000002e0a230981 */ /* 0x020764000c1e1900 */
[----:B--23--:R-:W-:Y:S07]  /*4280*/  @!P0 IMAD.U32 R35, RZ, RZ, UR8 ;  /* 0x00000008ff238e24 */ /* 0x00cfee000f8e00ff */
.L_x_74:
[----:B-----5:R-:W-:Y:S01]  /*4290*/  @!P2 FSETP.EQ.AND P0, PT, R35, RZ, PT ;  /* 0x000000ff2300a20b */ /* 0x020fe20003f02000 */
[----:B------:R-:W-:Y:S01]  /*42a0*/  @!UPT UIADD3 URZ, UPT, UPT, URZ, URZ, URZ ;  /* 0x000000fffffff290 */ /* 0x000fe2000fffe0ff */
[----:B------:R-:W-:Y:S11]  /*42b0*/  @!P2 BRA `(.L_x_75) ;  /* 0x000000000014a947 */ /* 0x000ff60003800000 */
[----:B------:R-:W-:Y:S02]  /*42c0*/  LOP3.LUT P2, RZ, R59, 0xff, RZ, 0xc0, !PT ;  /* 0x000000ff3bff7812 */ /* 0x000fe4000784c0ff */
[----:B------:R-:W-:Y:S04]  /*42d0*/  PLOP3.LUT P0, PT, PT, PT, UP0, 0x80, 0x8 ;  /* 0x000000000008781c */ /* 0x000fe80003f0f008 */
[----:B------:R-:W-:Y:S07]  /*42e0*/  PLOP3.LUT P0, PT, P0, PT, PT, 0x8, 0x80 ;  /* 0x000000000080781c */ /* 0x000fee000070e170 */
[----:B------:R-:W-:Y:S11]  /*42f0*/  @P2 FSETP.EQ.AND P0, PT, R35, RZ, PT ;  /* 0x000000ff2300220b */ /* 0x000ff60003f02000 */
[----:B------:R-:W-:Y:S02]  /*4300*/  @!UPT UIADD3 URZ, UPT, UPT, URZ, URZ, URZ ;  /* 0x000000fffffff290 */ /* 0x000fe4000fffe0ff */
.L_x_75:
[----:B------:R-:W3:Y:S01]  /*4310*/  SYNCS.PHASECHK.TRANS64.TRYWAIT P2, [UR7+0x80], R12 ;  /* 0x0000800cff0075a7 */ /* 0x000ee20008041107 */
[----:B------:R-:W-:Y:S04]  /*4320*/  ELECT P4, URZ, PT ;  /* 0x0000000000ff782f */ /* 0x000fe80003880000 */
[----:B------:R-:W-:Y:S11]  /*4330*/  PLOP3.LUT P4, PT, P0, P4, PT, 0xf2, 0x2f ;  /* 0x00000000002f781c */ /* 0x000ff60000789e72 */
[----:B------:R-:W-:Y:S02]  /*4340*/  @!UPT UIADD3 URZ, UPT, UPT, URZ, URZ, URZ ;  /* 0x000000fffffff290 */ /* 0x000fe4000fffe0ff */
[----:B-1----:R-:W-:Y:S05]  /*4350*/  @!P4 IADD3 R9, P0, PT, R36, 0x580, RZ ;  /* 0x000005802409c810 */ /* 0x002fea0007f1e0ff */
[----:B--2---:R-:W-:Y:S01]  /*4360*/  @!P4 IMAD.X R0, RZ, RZ, R37, P0 ;  /* 0x000000ffff00c224 */ /* 0x004fe200000e0625 */
[----:B---3--:R-:W-:Y:S07]  /*4370*/  @!P2 BRA `(.L_x_76) ;  /* 0x000000440008a947 */ /* 0x008fee0003800000 */
.L_x_167:
[----:B------:R-:W-:Y:S01]  /*4380*/  @!P4 R2UR UR8, R0 ;  /* 0x000000000008c2ca */ /* 0x000fe200000e0000 */
[----:B------:R-:W-:Y:S01]  /*4390*/  VOTEU.ALL UP1, P4 ;  /* 0x0000000000ff7886 */ /* 0x000fe20002020000 */
[----:B------:R-:W-:Y:S01]  /*43a0*/  @!P4 R2UR UR9, R9 ;  /* 0x000000000909c2ca */ /* 0x000fe200000e0000 */
[----:B------:R-:W-:Y:S01]  /*43b0*/  @!P4 IMAD.MOV.U32 R0, RZ, RZ, 0x1000 ;  /* 0x00001000ff00c424 */ /* 0x000fe200078e00ff */
[----:B------:R-:W-:Y:S01]  /*43c0*/  UMOV UR10, 0x0 ;  /* 0x00000000000a7882 */ /* 0x000fe20000000000 */
[----:B------:R-:W-:Y:S01]  /*43d0*/  UMOV UR11, 0x10000000 ;  /* 0x10000000000b7882 */ /* 0x000fe20000000000 */
[----:B------:R-:W-:Y:S01]  /*43e0*/  @!UP1 UIADD3 UR32, UPT, UPT, UR7, 0x200, URZ ;  /* 0x0000020007209890 */ /* 0x000fe2000fffe0ff */
[----:B------:R-:W-:Y:S01]  /*43f0*/  @!P4 IADD3 R9, P0, PT, R36, 0x580, RZ ;  /* 0x000005802409c810 */ /* 0x000fe20007f1e0ff */
[----:B------:R-:W-:Y:S05]  /*4400*/  VOTEU.ALL UP1, P4 ;  /* 0x0000000000ff7886 */ /* 0x000fea0002020000 */
[----:B------:R-:W-:Y:S01]  /*4410*/  IMAD.U32 R11, RZ, RZ, UR8 ;  /* 0x00000008ff0b7e24 */ /* 0x000fe2000f8e00ff */
[----:B------:R-:W-:Y:S01]  /*4420*/  UPRMT UR8, UR37, 0x654, UR33 ;  /* 0x0000065425087896 */ /* 0x000fe20008000021 */
[----:B------:R-:W-:Y:S03]  /*4430*/  IMAD.U32 R10, RZ, RZ, UR9 ;  /* 0x00000009ff0a7e24 */ /* 0x000fe6000f8e00ff */
[----:B------:R-:W-:Y:S02]  /*4440*/  @!P4 R2UR UR15, R11 ;  /* 0x000000000b0fc2ca */ /* 0x000fe400000e0000 */
[----:B------:R-:W-:Y:S11]  /*4450*/  @!P4 R2UR UR14, R10 ;  /* 0x000000000a0ec2ca */ /* 0x000ff600000e0000 */
[----:B------:R-:W-:Y:S02]  /*4460*/  @!UPT UIADD3 URZ, UPT, UPT, URZ, URZ, URZ ;  /* 0x000000fffffff290 */ /* 0x000fe4000fffe0ff */
[----:B------:R2:W-:Y:S01]  /*4470*/  @!UP1 UTMALDG.3D [UR32], [UR14], desc[UR10] ;  /* 0x00000a200e0095b4 */ /* 0x0005e20008011000 */
[----:B------:R3:W-:Y:S01]  /*4480*/  @!P4 SYNCS.ARRIVE.TRANS64.RED.A0TR RZ, [UR7+0x60], R0 ;  /* 0x00006000ffffc9a7 */ /* 0x0007e20008300407 */
[----:B------:R-:W-:Y:S01]  /*4490*/  SYNCS.ARRIVE.TRANS64.RED.A1T0 RZ, [UR8], RZ ;  /* 0x000000ffffff79a7 */ /* 0x000fe20008100408 */
[----:B---3--:R-:W-:Y:S01]  /*44a0*/  @!P4 IMAD.X R0, RZ, RZ, R37, P0 ;  /* 0x000000ffff00c224 */ /* 0x008fe200000e0625 */
[----:B------:R-:W3:Y:S02]  /*44b0*/  SYNCS.PHASECHK.TRANS64.TRYWAIT P2, [UR7+0x88], R12 ;  /* 0x0000880cff0075a7 */ /* 0x000ee40008041107 */
[----:B--23--:R-:W-:Y:S05]  /*44c0*/  @!P2 BRA `(.L_x_77) ;  /* 0x0000004000cca947 */ /* 0x00cfea0003800000 */
.L_x_169:
        /* <DEDUP_REMOVED lines=8> */
[----:B------:R-:W-:Y:S01]  /*4550*/  @!UP1 UIADD3 UR24, UPT, UPT, UR7, 0x1200, URZ ;  /* 0x0000120007189890 */ /* 0x000fe2000fffe0ff */
[----:B------:R-:W-:Y:S01]  /*4560*/  VOTEU.ALL UP1, P4 ;  /* 0x0000000000ff7886 */ /* 0x000fe20002020000 */
[----:B------:R-:W-:Y:S01]  /*4570*/  UMOV UR27, UR35 ;  /* 0x00000023001b7c82 */ /* 0x000fe20008000000 */
[----:B------:R-:W-:Y:S02]  /*4580*/  UMOV UR28, UR36 ;  /* 0x00000024001c7c82 */ /* 0x000fe40008000000 */
[----:B------:R-:W-:Y:S01]  /*4590*/  IMAD.U32 R11, RZ, RZ, UR8 ;  /* 0x00000008ff0b7e24 */ /* 0x000fe2000f8e00ff */
[----:B------:R-:W-:Y:S01]  /*45a0*/  UPRMT UR8, UR37, 0x654, UR25 ;  /* 0x0000065425087896 */ /* 0x000fe20008000019 */
[----:B------:R-:W-:Y:S02]  /*45b0*/  IMAD.U32 R10, RZ, RZ, UR9 ;  /* 0x00000009ff0a7e24 */ /* 0x000fe4000f8e00ff */
[----:B------:R-:W-:Y:S01]  /*45c0*/  @!P4 IMAD.X R20, RZ, RZ, R37, P0 ;  /* 0x000000ffff14c224 */ /* 0x000fe200000e0625 */
[----:B------:R-:W-:Y:S02]  /*45d0*/  @!P4 R2UR UR15, R11 ;  /* 0x000000000b0fc2ca */ /* 0x000fe400000e0000 */
[----:B------:R-:W-:Y:S11]  /*45e0*/  @!P4 R2UR UR14, R10 ;  /* 0x000000000a0ec2ca */ /* 0x000ff600000e0000 */
[----:B------:R-:W-:Y:S02]  /*45f0*/  @!UPT UIADD3 URZ, UPT, UPT, URZ, URZ, URZ ;  /* 0x000000fffffff290 */ /* 0x000fe4000fffe0ff */
[----:B------:R2:W-:Y:S01]  /*4600*/  @!UP1 UTMALDG.3D [UR24], [UR14], desc[UR10] ;  /* 0x00000a180e0095b4 */ /* 0x0005e20008011000 */
[----:B------:R2:W-:Y:S01]  /*4610*/  @!P4 SYNCS.ARRIVE.TRANS64.RED.A0TR RZ, [UR7+0x68], R0 ;  /* 0x00006800ffffc9a7 */ /* 0x0005e20008300407 */
[----:B------:R-:W-:Y:S01]  /*4620*/  SYNCS.ARRIVE.TRANS64.RED.A1T0 RZ, [UR8], RZ ;  /* 0x000000ffffff79a7 */ /* 0x000fe20008100408 */
[----:B------:R-:W3:Y:S02]  /*4630*/  SYNCS.PHASECHK.TRANS64.TRYWAIT P2, [UR7+0x90], R12 ;  /* 0x0000900cff0075a7 */ /* 0x000ee40008041107 */
[----:B--23--:R-:W-:Y:S05]  /*4640*/  @!P2 BRA `(.L_x_78) ;  /* 0x000000400084a947 */ /* 0x00cfea0003800000 */
.L_x_171:
[----:B------:R-:W2:Y:S01]  /*4650*/  LDC.64 R14, c[0x0][0xb10] ;  /* 0x0002c400ff0e7b82 */ /* 0x000ea20000000a00 */
[----:B------:R-:W-:Y:S01]  /*4660*/  @!P4 R2UR UR8, R20 ;  /* 0x000000001408c2ca */ /* 0x000fe200000e0000 */
[----:B------:R-:W-:Y:S01]  /*4670*/  VOTEU.ALL UP1, P4 ;  /* 0x0000000000ff7886 */ /* 0x000fe20002020000 */
[----:B------:R-:W-:Y:S01]  /*4680*/  @!P4 R2UR UR9, R21 ;  /* 0x000000001509c2ca */ /* 0x000fe200000e0000 */
[----:B------:R-:W-:Y:S01]  /*4690*/  UMOV UR10, 0x0 ;  /* 0x00000000000a7882 */ /* 0x000fe20000000000 */
[----:B------:R-:W-:Y:S03]  /*46a0*/  UMOV UR11, 0x10000000 ;  /* 0x10000000000b7882 */ /* 0x000fe60000000000 */
[----:B------:R-:W3:Y:S01]  /*46b0*/  LDC.64 R10, c[0x0][0xb18] ;  /* 0x0002c600ff0a7b82 */ /* 0x000ee20000000a00 */
[----:B------:R-:W-:Y:S01]  /*46c0*/  @!UP1 UIADD3 UR18, UPT, UPT, UR34, 0x40, URZ ;  /* 0x0000004022129890 */ /* 0x000fe2000fffe0ff */
[----:B------:R-:W-:Y:S01]  /*46d0*/  @P3 SHF.R.U32.HI R24, RZ, 0x10, R29 ;  /* 0x00000010ff183819 */ /* 0x000fe2000001161d */
[----:B------:R-:W-:Y:S01]  /*46e0*/  @!UP1 UIADD3 UR16, UPT, UPT, UR7, 0x2200, URZ ;  /* 0x0000220007109890 */ /* 0x000fe2000fffe0ff */
[----:B------:R-:W-:Y:S01]  /*46f0*/  VIADD R27, R27, 0x1 ;  /* 0x000000011b1b7836 */ /* 0x000fe20000000000 */
[----:B------:R-:W-:Y:S03]  /*4700*/  VOTEU.ALL UP1, P4 ;  /* 0x0000000000ff7886 */ /* 0x000fe60002020000 */
[----:B------:R-:W5:Y:S01]  /*4710*/  @!P1 LDC R0, c[0x0][0xb20] ;  /* 0x0002c800ff009b82 */ /* 0x000f620000000800 */
[----:B------:R-:W-:Y:S01]  /*4720*/  UMOV UR19, UR35 ;  /* 0x0000002300137c82 */ /* 0x000fe20008000000 */
[----:B------:R-:W-:Y:S01]  /*4730*/  IMAD.U32 R21, RZ, RZ, UR8 ;  /* 0x00000008ff157e24 */ /* 0x000fe2000f8e00ff */
[----:B------:R-:W-:Y:S05]  /*4740*/  UMOV UR20, UR36 ;  /* 0x0000002400147c82 */ /* 0x000fea0008000000 */
[----:B-1----:R-:W1:Y:S01]  /*4750*/  @!P1 LDC R3, c[0x0][0xb0c] ;  /* 0x0002c300ff039b82 */ /* 0x002e620000000800 */
[----:B------:R-:W-:Y:S01]  /*4760*/  IMAD.U32 R20, RZ, RZ, UR9 ;  /* 0x00000009ff147e24 */ /* 0x000fe2000f8e00ff */
[----:B------:R-:W-:Y:S01]  /*4770*/  UPRMT UR8, UR37, 0x654, UR17 ;  /* 0x0000065425087896 */ /* 0x000fe20008000011 */
[----:B------:R-:W-:Y:S03]  /*4780*/  @!P4 R2UR UR15, R21 ;  /* 0x00000000150fc2ca */ /* 0x000fe600000e0000 */
[----:B------:R-:W-:Y:S01]  /*4790*/  @!P4 R2UR UR14, R20 ;  /* 0x00000000140ec2ca */ /* 0x000fe200000e0000 */
[----:B------:R-:W-:Y:S11]  /*47a0*/  @!P4 IMAD.MOV.U32 R20, RZ, RZ, 0x1000 ;  /* 0x00001000ff14c424 */ /* 0x000ff600078e00ff */
[----:B------:R-:W-:Y:S01]  /*47b0*/  @!UPT UIADD3 URZ, UPT, UPT, URZ, URZ, URZ ;  /* 0x000000fffffff290 */ /* 0x000fe2000fffe0ff */
[----:B------:R1:W-:Y:S01]  /*47c0*/  @!UP1 UTMALDG.3D [UR16], [UR14], desc[UR10] ;  /* 0x00000a100e0095b4 */ /* 0x0003e20008011000 */
[----:B------:R1:W-:Y:S02]  /*47d0*/  @!P4 SYNCS.ARRIVE.TRANS64.RED.A0TR RZ, [UR7+0x70], R20 ;  /* 0x00007014ffffc9a7 */ /* 0x0003e40008300407 */
[----:B-1----:R-:W-:Y:S01]  /*47e0*/  @!P1 ISETP.NE.AND P2, PT, R3, 0x1, PT ;  /* 0x000000010300980c */ /* 0x002fe20003f45270 */
[C---:B--2---:R-:W-:Y:S01]  /*47f0*/  @!P1 IMAD.HI.U32 R14, R13.reuse, R14, RZ ;  /* 0x0000000e0d0e9227 */ /* 0x044fe200078e00ff */
[----:B---3--:R-:W-:Y:S03]  /*4800*/  @!P1 ISETP.NE.AND P0, PT, R10, 0x1, PT ;  /* 0x000000010a00980c */ /* 0x008fe60003f05270 */
[C---:B------:R-:W-:Y:S01]  /*4810*/  @!P1 IMAD.HI.U32 R11, R8.reuse, R11, RZ ;  /* 0x0000000b080b9227 */ /* 0x040fe200078e00ff */
[----:B------:R-:W-:Y:S04]  /*4820*/  @!P1 SHF.R.U32.HI R14, RZ, R15, R14 ;  /* 0x0000000fff0e9219 */ /* 0x000fe8000001160e */
[----:B-----5:R-:W-:Y:S01]  /*4830*/  @!P1 SHF.R.U32.HI R9, RZ, R0, R11 ;  /* 0x00000000ff099219 */ /* 0x020fe2000001160b */
[----:B------:R-:W-:Y:S01]  /*4840*/  SYNCS.ARRIVE.TRANS64.RED.A1T0 RZ, [UR8], RZ ;  /* 0x000000ffffff79a7 */ /* 0x000fe20008100408 */
[----:B------:R-:W-:Y:S02]  /*4850*/  @!P1 SEL R14, R13, R14, !P2 ;  /* 0x0000000e0d0e9207 */ /* 0x000fe40005000000 */
[----:B------:R-:W-:Y:S01]  /*4860*/  @!P1 SEL R9, R8, R9, !P0 ;  /* 0x0000000908099207 */ /* 0x000fe20004000000 */
[----:B------:R-:W1:Y:S04]  /*4870*/  SYNCS.PHASECHK.TRANS64.TRYWAIT P5, [UR7+0x98], R12 ;  /* 0x0000980cff0075a7 */ /* 0x000e6800080a1107 */
[----:B------:R-:W-:Y:S02]  /*4880*/  @!P1 IMAD.IADD R0, R9, 0x1, -R14 ;  /* 0x0000000109009824 */ /* 0x000fe400078e0a0e */
[----:B------:R-:W-:Y:S02]  /*4890*/  @!P1 IMAD.IADD R9, R14, 0x1, -R9 ;  /* 0x000000010e099824 */ /* 0x000fe400078e0a09 */
[----:B------:R-:W-:Y:S02]  /*48a0*/  @!P1 IMAD R13, R0, R3, R13 ;  /* 0x00000003000d9224 */ /* 0x000fe400078e020d */
[----:B------:R-:W-:Y:S01]  /*48b0*/  @!P1 IMAD R8, R9, R10, R8 ;  /* 0x0000000a09089224 */ /* 0x000fe200078e0208 */
[----:B-1----:R-:W-:Y:S06]  /*48c0*/  @!P5 BRA `(.L_x_79) ;  /* 0x0000003c00fcd947 */ /* 0x002fec0003800000 */
.L_x_173:
[----:B-1----:R-:W-:Y:S01]  /*48d0*/  @!P4 IADD3 R3, P0, PT, R36, 0x580, RZ ;  /* 0x000005802403c810 */ /* 0x002fe20007f1e0ff */
[----:B------:R-:W-:Y:S01]  /*48e0*/  VOTEU.ALL UP1, P4 ;  /* 0x0000000000ff7886 */ /* 0x000fe20002020000 */
[----:B------:R-:W-:Y:S01]  /*48f0*/  UMOV UR18, 0x0 ;  /* 0x0000000000127882 */ /* 0x000fe20000000000 */
[----:B------:R-:W-:Y:S01]  /*4900*/  UMOV UR19, 0x10000000 ;  /* 0x1000000000137882 */ /* 0x000fe20000000000 */
[----:B------:R-:W-:Y:S01]  /*4910*/  @!P4 R2UR UR9, R3 ;  /* 0x000000000309c2ca */ /* 0x000fe200000e0000 */
[----:B------:R-:W-:Y:S01]  /*4920*/  @!P4 IMAD.X R0, RZ, RZ, R37, P0 ;  /* 0x000000ffff00c224 */ /* 0x000fe200000e0625 */
[----:B------:R-:W-:Y:S01]  /*4930*/  @!UP1 UIADD3 UR10, UPT, UPT, UR34, 0x60, URZ ;  /* 0x00000060220a9890 */ /* 0x000fe2000fffe0ff */
[----:B------:R-:W-:Y:S01]  /*4940*/  ISETP.NE.AND P0, PT, R27, 0x2, PT ;  /* 0x000000021b00780c */ /* 0x000fe20003f05270 */
[----:B------:R-:W-:Y:S01]  /*4950*/  UMOV UR11, UR35 ;  /* 0x00000023000b7c82 */ /* 0x000fe20008000000 */
[----:B------:R-:W-:Y:S01]  /*4960*/  UMOV UR12, UR36 ;  /* 0x00000024000c7c82 */ /* 0x000fe20008000000 */
[----:B------:R-:W-:Y:S01]  /*4970*/  @!P4 R2UR UR8, R0 ;  /* 0x000000000008c2ca */ /* 0x000fe200000e0000 */
[----:B------:R-:W-:Y:S01]  /*4980*/  IMAD.IADD R20, R8, 0x1, R58 ;  /* 0x0000000108147824 */ /* 0x000fe200078e023a */
[----:B------:R-:W-:Y:S01]  /*4990*/  @P3 R2UR UR36, R24 ;  /* 0x00000000182432ca */ /* 0x000fe200000e0000 */
[----:B------:R-:W-:Y:S01]  /*49a0*/  IMAD.IADD R21, R13, 0x1, R60 ;  /* 0x000000010d157824 */ /* 0x000fe200078e023c */
[----:B------:R-:W-:Y:S02]  /*49b0*/  SEL R0, RZ, 0x1, P0 ;  /* 0x00000001ff007807 */ /* 0x000fe40000000000 */
[----:B------:R-:W-:Y:S01]  /*49c0*/  LOP3.LUT R32, R32, 0x1, RZ, 0x3c, !PT ;  /* 0x0000000120207812 */ /* 0x000fe200078e3cff */
[----:B------:R-:W-:Y:S01]  /*49d0*/  IMAD.U32 R10, RZ, RZ, UR9 ;  /* 0x00000009ff0a7e24 */ /* 0x000fe2000f8e00ff */
[----:B------:R-:W-:Y:S01]  /*49e0*/  @!UP1 UIADD3 UR9, UPT, UPT, UR7, 0x78, URZ ;  /* 0x0000007807099890 */ /* 0x000fe2000fffe0ff */
[----:B------:R-:W-:Y:S02]  /*49f0*/  LOP3.LUT R25, R25, R0, RZ, 0x3c, !PT ;  /* 0x0000000019197212 */ /* 0x000fe400078e3cff */
[----:B------:R-:W-:Y:S02]  /*4a00*/  SEL R27, R27, RZ, P0 ;  /* 0x000000ff1b1b7207 */ /* 0x000fe40000000000 */
[----:B------:R-:W-:Y:S01]  /*4a10*/  IMAD.U32 R11, RZ, RZ, UR8 ;  /* 0x00000008ff0b7e24 */ /* 0x000fe2000f8e00ff */
[----:B------:R-:W-:Y:S01]  /*4a20*/  @!P4 R2UR UR14, R10 ;  /* 0x000000000a0ec2ca */ /* 0x000fe200000e0000 */
[----:B------:R-:W-:Y:S01]  /*4a30*/  @!UP1 UIADD3 UR8, UPT, UPT, UR7, 0x3200, URZ ;  /* 0x0000320007089890 */ /* 0x000fe2000fffe0ff */
[----:B------:R-:W-:Y:S02]  /*4a40*/  VOTEU.ALL UP1, P4 ;  /* 0x0000000000ff7886 */ /* 0x000fe40002020000 */
[----:B------:R-:W-:Y:S11]  /*4a50*/  @!P4 R2UR UR15, R11 ;  /* 0x000000000b0fc2ca */ /* 0x000ff600000e0000 */
[----:B------:R-:W-:Y:S02]  /*4a60*/  @!UPT UIADD3 URZ, UPT, UPT, URZ, URZ, URZ ;  /* 0x000000fffffff290 */ /* 0x000fe4000fffe0ff */
[----:B------:R2:W-:Y:S01]  /*4a70*/  @!UP1 UTMALDG.3D [UR8], [UR14], desc[UR18] ;  /* 0x000012080e0095b4 */ /* 0x0005e20008011000 */
[----:B------:R2:W-:Y:S01]  /*4a80*/  @!P4 SYNCS.ARRIVE.TRANS64.RED.A0TR RZ, [UR7+0x78], R23 ;  /* 0x00007817ffffc9a7 */ /* 0x0005e20008300407 */
[----:B------:R-:W-:Y:S01]  /*4a90*/  UPLOP3.LUT UP1, UPT, UPT, UPT, UPT, 0x80, 0x8 ;  /* 0x000000000008789c */ /* 0x000fe20003f2f070 */
[----:B------:R-:W-:Y:S01]  /*4aa0*/  SYNCS.ARRIVE.TRANS64.RED.A1T0 RZ, [UR13], RZ ;  /* 0x000000ffffff79a7 */ /* 0x000fe2000810040d */
[----:B------:R-:W-:Y:S09]  /*4ab0*/  @P3 BRA `(.L_x_80) ;  /* 0xfffffff000943947 */ /* 0x000ff2000383ffff */
[----:B------:R-:W-:-:S04]  /*4ac0*/  SHF.L.U32 R3, R32, 0x1f, RZ ;  /* 0x0000001f20037819 */ /* 0x000fc800000006ff */
[----:B------:R-:W1:Y:S02]  /*4ad0*/  SYNCS.PHASECHK.TRANS64.TRYWAIT P0, [UR7+0x80], R3 ;  /* 0x00008003ff0075a7 */ /* 0x000e640008001107 */
[----:B-1----:R-:W-:Y:S05]  /*4ae0*/  @!P0 BRA `(.L_x_81) ;  /* 0x0000003c008c8947 */ /* 0x002fea0003800000 */
.L_x_175:
[----:B------:R-:W3:Y:S02]  /*4af0*/  SYNCS.PHASECHK.TRANS64.TRYWAIT P0, [UR7+0x88], R3 ;  /* 0x00008803ff0075a7 */ /* 0x000ee40008001107 */
[----:B---3--:R-:W-:Y:S05]  /*4b00*/  @!P0 BRA `(.L_x_82) ;  /* 0x0000003c009c8947 */ /* 0x008fea0003800000 */
.L_x_177:
[----:B------:R-:W3:Y:S02]  /*4b10*/  SYNCS.PHASECHK.TRANS64.TRYWAIT P0, [UR7+0x90], R3 ;  /* 0x00009003ff0075a7 */ /* 0x000ee40008001107 */
[----:B---3--:R-:W-:Y:S05]  /*4b20*/  @!P0 BRA `(.L_x_83) ;  /* 0x0000003c00ac8947 */ /* 0x008fea0003800000 */
.L_x_179:
[----:B-1----:R-:W-:-:S07]  /*4b30*/  MOV R0, UR7 ;  /* 0x0000000700007c02 */ /* 0x002fce0008000f00 */
.L_x_84:
[----:B-1----:R-:W-:-:S04]  /*4b40*/  SHF.L.U32 R3, R32, 0x1f, RZ ;  /* 0x0000001f20037819 */ /* 0x002fc800000006ff */
[----:B------:R1:W3:Y:S03]  /*4b50*/  SYNCS.PHASECHK.TRANS64.TRYWAIT P0, [R0+URZ+0x98], R3 ;  /* 0x00009803000075a7 */ /* 0x0002e600080011ff */
[----:B---3--:R-:W-:Y:S05]  /*4b60*/  @!P0 NANOSLEEP.SYNCS 0x989680 ;  /* 0x009896800000895d */ /* 0x008fea0003900000 */
[----:B------:R-:W3:Y:S02]  /*4b70*/  @!P0 SYNCS.PHASECHK.TRANS64 P0, [R0+URZ+0x98], R3 ;  /* 0x00009803000085a7 */ /* 0x000ee400080010ff */
[----:B--23--:R-:W-:Y:S05]  /*4b80*/  @P0 EXIT ;  /* 0x000000000000094d */ /* 0x00cfea0003800000 */
[----:B------:R-:W-:Y:S05]  /*4b90*/  BRA `(.L_x_84) ;  /* 0xfffffffc00e87947 */ /* 0x000fea000383ffff */
.L_x_69:
[----:B------:R-:W-:-:S06]  /*4ba0*/  UISETP.GE.AND UP1, UPT, UR8, 0x4, UPT ;  /* 0x000000040800788c */ /* 0x000fcc000bf26270 */
[----:B------:R-:W-:-:S13]  /*4bb0*/  PLOP3.LUT P0, PT, PT, PT, UP1, 0x80, 0x8 ;  /* 0x000000000008781c */ /* 0x000fda0003f0f018 */
[----:B------:R-:W-:Y:S05]  /*4bc0*/  @!P0 EXIT ;  /* 0x000000000000894d */ /* 0x000fea0003800000 */
[----:B------:R-:W-:Y:S01]  /*4bd0*/  BAR.SYNC.DEFER_BLOCKING 0x6, 0xa0 ;  /* 0x0182800000007b1d */ /* 0x000fe20000010000 */
[C---:B------:R-:W-:Y:S01]  /*4be0*/  IMAD.SHL.U32 R7, R72.reuse, 0x20, RZ ;  /* 0x0000002048077824 */ /* 0x040fe200078e00ff */
[----:B------:R-:W-:Y:S01]  /*4bf0*/  SHF.R.U32.HI R0, RZ, 0x1, R72 ;  /* 0x00000001ff007819 */ /* 0x000fe20000011648 */
[C---:B------:R-:W-:Y:S01]  /*4c00*/  IMAD.SHL.U32 R64, R72.reuse, 0x10, RZ ;  /* 0x0000001048407824 */ /* 0x040fe200078e00ff */
[C---:B------:R-:W-:Y:S01]  /*4c10*/  LOP3.LUT P0, RZ, R72.reuse, 0x4, RZ, 0xc0, !PT ;  /* 0x0000000448ff7812 */ /* 0x040fe2000780c0ff */
[----:B------:R-:W-:Y:S01]  /*4c20*/  IMAD.U32 R32, R72, 0x10000, RZ ;  /* 0x0001000048207824 */ /* 0x000fe200078e00ff */
[----:B------:R-:W-:Y:S02]  /*4c30*/  UMOV UR48, 0x400 ;  /* 0x0000040000307882 */ /* 0x000fe40000000000 */
[----:B------:R-:W1:Y:S01]  /*4c40*/  LDC R63, c[0x0][0x370] ;  /* 0x0000dc00ff3f7b82 */ /* 0x000e620000000800 */
[----:B------:R-:W-:Y:S01]  /*4c50*/  ULEA UR48, UR37, UR48, 0x18 ;  /* 0x0000003025307291 */ /* 0x000fe2000f8ec0ff */
[----:B------:R-:W-:Y:S01]  /*4c60*/  LOP3.LUT R5, R7, 0xc0, RZ, 0xc0, !PT ;  /* 0x000000c007057812 */ /* 0x000fe200078ec0ff */
[----:B------:R-:W-:Y:S01]  /*4c70*/  IMAD.MOV.U32 R71, RZ, RZ, 0x20 ;  /* 0x00000020ff477424 */ /* 0x000fe200078e00ff */
[----:B------:R-:W-:Y:S01]  /*4c80*/  LOP3.LUT R64, R64, 0x600, RZ, 0xc0, !PT ;  /* 0x0000060040407812 */ /* 0x000fe200078ec0ff */
[----:B------:R-:W-:Y:S01]  /*4c90*/  UIADD3 UR4, UPT, UPT, UR48, 0x200, URZ ;  /* 0x0000020030047890 */ /* 0x000fe2000fffe0ff */
[----:B------:R-:W-:Y:S01]  /*4ca0*/  LOP3.LUT R0, R5, 0x8, R0, 0xf8, !PT ;  /* 0x0000000805007812 */ /* 0x000fe200078ef800 */
[----:B------:R-:W-:Y:S01]  /*4cb0*/  IMAD.SHL.U32 R5, R72, 0x4, RZ ;  /* 0x0000000448057824 */ /* 0x000fe200078e00ff */
[----:B------:R-:W2:Y:S01]  /*4cc0*/  LDC R28, c[0x0][0xb0c] ;  /* 0x0002c300ff1c7b82 */ /* 0x000ea20000000800 */
[----:B------:R-:W-:Y:S01]  /*4cd0*/  LOP3.LUT R64, R64, 0x20, R7, 0xf8, !PT ;  /* 0x0000002040407812 */ /* 0x000fe200078ef807 */
[----:B------:R-:W-:Y:S01]  /*4ce0*/  IMAD.MOV.U32 R70, RZ, RZ, 0x1 ;  /* 0x00000001ff467424 */ /* 0x000fe200078e00ff */
[----:B------:R-:W-:Y:S01]  /*4cf0*/  LOP3.LUT R32, R32, 0x600000, RZ, 0xc0, !PT ;  /* 0x0060000020207812 */ /* 0x000fe200078ec0ff */
[----:B------:R-:W-:Y:S01]  /*4d00*/  IMAD.MOV.U32 R30, RZ, RZ, RZ ;  /* 0x000000ffff1e7224 */ /* 0x000fe200078e00ff */
[----:B------:R-:W-:-:S02]  /*4d10*/  LOP3.LUT R5, R0, 0x18, R5, 0x78, !PT ;  /* 0x0000001800057812 */ /* 0x000fc400078e7805 */
[----:B------:R-:W-:Y:S02]  /*4d20*/  CS2R R68, SRZ ;  /* 0x0000000000447805 */ /* 0x000fe4000001ff00 */
[----:B------:R-:W-:Y:S01]  /*4d30*/  LOP3.LUT R64, R64, 0x100, R7, 0xf8, !PT ;  /* 0x0000010040407812 */ /* 0x000fe200078ef807 */
[----:B------:R-:W4:Y:S01]  /*4d40*/  LDC R61, c[0x0][0xb20] ;  /* 0x0002c800ff3d7b82 */ /* 0x000f220000000800 */
[----:B------:R-:W3:Y:S01]  /*4d50*/  LDS R3, [UR48+0x160] ;  /* 0x00016030ff037984 */ /* 0x000ee20008000800 */
[----:B------:R-:W-:Y:S01]  /*4d60*/  LOP3.LUT R72, R72, 0x60, RZ, 0xc0, !PT ;  /* 0x0000006048487812 */ /* 0x000fe200078ec0ff */
[----:B------:R-:W-:Y:S01]  /*4d70*/  IMAD.MOV.U32 R75, RZ, RZ, RZ ;  /* 0x000000ffff4b7224 */ /* 0x000fe200078e00ff */
[----:B------:R-:W-:Y:S01]  /*4d80*/  LOP3.LUT R64, R64, R5, RZ, 0xfc, !PT ;  /* 0x0000000540407212 */ /* 0x000fe200078efcff */
[----:B------:R-:W-:Y:S01]  /*4d90*/  IMAD.U32 R66, RZ, RZ, UR4 ;  /* 0x00000004ff427e24 */ /* 0x000fe2000f8e00ff */
[----:B------:R-:W-:Y:S01]  /*4da0*/  SEL R71, R71, 0xffffffe0, !P0 ;  /* 0xffffffe047477807 */ /* 0x000fe20004000000 */
[----:B------:R-:W1:Y:S01]  /*4db0*/  LDCU.64 UR52, c[0x0][0x348] ;  /* 0x00006900ff3477ac */ /* 0x000e620008000a00 */
[----:B------:R-:W1:Y:S01]  /*4dc0*/  LDC R27, c[0x0][0xb30] ;  /* 0x0002cc00ff1b7b82 */ /* 0x000e620000000800 */
[----:B------:R-:W1:Y:S01]  /*4dd0*/  LDCU.64 UR38, c[0x0][0x888] ;  /* 0x00011100ff2677ac */ /* 0x000e620008000a00 */
[----:B------:R-:W1:Y:S06]  /*4de0*/  LDCU.64 UR44, c[0x0][0x890] ;  /* 0x00011200ff2c77ac */ /* 0x000e6c0008000a00 */
[----:B------:R-:W1:Y:S01]  /*4df0*/  LDC.64 R56, c[0x0][0xb10] ;  /* 0x0002c400ff387b82 */ /* 0x000e620000000a00 */
[----:B------:R-:W-:Y:S01]  /*4e00*/  UMOV UR49, URZ ;  /* 0x000000ff00317c82 */ /* 0x000fe20008000000 */
[----:B------:R-:W-:-:S06]  /*4e10*/  UMOV UR51, URZ ;  /* 0x000000ff00337c82 */ /* 0x000fcc0008000000 */
[----:B------:R-:W1:Y:S08]  /*4e20*/  LDC.64 R24, c[0x0][0xb18] ;  /* 0x0002c600ff187b82 */ /* 0x000e700000000a00 */
[----:B------:R-:W1:Y:S08]  /*4e30*/  LDC.64 R22, c[0x0][0xb28] ;  /* 0x0002ca00ff167b82 */ /* 0x000e700000000a00 */
[----:B------:R-:W1:Y:S01]  /*4e40*/  LDC.64 R54, c[0x0][0x8b0] ;  /* 0x00022c00ff367b82 */ /* 0x000e620000000a00 */
[----:B---3--:R-:W-:-:S07]  /*4e50*/  IMAD.IADD R32, R3, 0x1, R32 ;  /* 0x0000000103207824 */ /* 0x008fce00078e0220 */
[----:B------:R-:W3:Y:S08]  /*4e60*/  LDC.64 R52, c[0x0][0x8a8] ;  /* 0x00022a00ff347b82 */ /* 0x000ef00000000a00 */
[----:B--2-4-:R-:W1:Y:S02]  /*4e70*/  LDC R62, c[0x0][0x374] ;  /* 0x0000dd00ff3e7b82 */ /* 0x014e640000000800 */
.L_x_128:
[C---:B------:R-:W-:Y:S02]  /*4e80*/  LEA R0, R75.reuse, UR48, 0x3 ;  /* 0x000000304b007c11 */ /* 0x040fe4000f8e18ff */
[----:B------:R-:W-:Y:S02]  /*4e90*/  SHF.L.U32 R3, R68, 0x1f, RZ ;  /* 0x0000001f44037819 */ /* 0x000fe400000006ff */
[----:B------:R-:W-:Y:S02]  /*4ea0*/  LEA R16, R75, UR48, 0x4 ;  /* 0x000000304b107c11 */ /* 0x000fe4000f8e20ff */
[----:B------:R-:W2:Y:S02]  /*4eb0*/  SYNCS.PHASECHK.TRANS64.TRYWAIT P0, [R0+URZ+0xb0], R3 ;  /* 0x0000b003000075a7 */ /* 0x000ea400080011ff */
[----:B-12---:R-:W-:Y:S05]  /*4ec0*/  @!P0 BRA `(.L_x_85) ;  /* 0x0000003800dc8947 */ /* 0x006fea0003800000 */
.L_x_180:
[----:B------:R-:W4:Y:S01]  /*4ed0*/  LDC.64 R12, c[0x0][0xb10] ;  /* 0x0002c400ff0c7b82 */ /* 0x000f220000000a00 */
[----:B------:R-:W3:Y:S01]  /*4ee0*/  LDS.128 R16, [R16+0x140] ;  /* 0x0001400010107984 */ /* 0x000ee20000000c00 */
[----:B-1----:R-:W-:Y:S01]  /*4ef0*/  ISETP.NE.AND P1, PT, R27, 0x1, PT ;  /* 0x000000011b00780c */ /* 0x002fe20003f25270 */
[----:B--2---:R-:W-:Y:S01]  /*4f00*/  VIADD R0, R0, 0xc0 ;  /* 0x000000c000007836 */ /* 0x004fe20000000000 */
[----:B------:R-:W-:Y:S04]  /*4f10*/  ISETP.GE.AND P0, PT, R26, 0x1, PT ;  /* 0x000000011a00780c */ /* 0x000fe80003f06270 */
[----:B------:R-:W1:Y:S01]  /*4f20*/  LDC.64 R10, c[0x0][0xb18] ;  /* 0x0002c600ff0a7b82 */ /* 0x000e620000000a00 */
[----:B------:R-:W-:Y:S01]  /*4f30*/  PRMT R0, RZ, 0x654, R0 ;  /* 0x00000654ff007816 */ /* 0x000fe20000000000 */
[----:B------:R-:W-:Y:S01]  /*4f40*/  @!PT LDS RZ, [RZ] ;  /* 0x00000000fffff984 */ /* 0x000fe20000000800 */
[----:B------:R-:W-:Y:S01]  /*4f50*/  @!PT LDS RZ, [RZ] ;  /* 0x00000000fffff984 */ /* 0x000fe20000000800 */
[----:B------:R-:W-:Y:S01]  /*4f60*/  @!PT LDS RZ, [RZ] ;  /* 0x00000000fffff984 */ /* 0x000fe20000000800 */
[----:B------:R-:W-:Y:S01]  /*4f70*/  @!PT LDS RZ, [RZ] ;  /* 0x00000000fffff984 */ /* 0x000fe20000000800 */
[----:B------:R2:W-:Y:S06]  /*4f80*/  MEMBAR.ALL.CTA ;  /* 0x0000000000007992 */ /* 0x0005ec0000008000 */
[----:B--2---:R-:W2:Y:S01]  /*4f90*/  FENCE.VIEW.ASYNC.S ;  /* 0x00000000000073c6 */ /* 0x004ea20000000000 */
[----:B------:R-:W1:Y:S08]  /*4fa0*/  @!P1 LDC R14, c[0x0][0xb20] ;  /* 0x0002c800ff0e9b82 */ /* 0x000e700000000800 */
[----:B------:R-:W1:Y:S01]  /*4fb0*/  @!P1 LDC R9, c[0x0][0xb0c] ;  /* 0x0002c300ff099b82 */ /* 0x000e620000000800 */
[----:B--2---:R2:W-:Y:S01]  /*4fc0*/  SYNCS.ARRIVE.TRANS64.RED.A1T0 RZ, [R0+URZ], RZ ;  /* 0x000000ff00ff79a7 */ /* 0x0045e200081004ff */
[----:B---3--:R-:W-:Y:S04]  /*4fd0*/  LOP3.LUT P4, RZ, R18, 0x1, RZ, 0xc0, !PT ;  /* 0x0000000112ff7812 */ /* 0x008fe8000788c0ff */
[----:B------:R-:W-:Y:S09]  /*4fe0*/  P2R R73, PR, RZ, 0x10 ;  /* 0x00000010ff497803 */ /* 0x000ff20000000000 */
[----:B------:R-:W-:Y:S02]  /*4ff0*/  @P4 MOV R31, R16 ;  /* 0x00000010001f4202 */ /* 0x000fe40000000f00 */
[----:B------:R-:W-:Y:S01]  /*5000*/  @P4 LOP3.LUT R29, R17, 0xffff, RZ, 0xc0, !PT ;  /* 0x0000ffff111d4812 */ /* 0x000fe200078ec0ff */
[----:B--2-4-:R-:W-:Y:S06]  /*5010*/  @!P0 BRA `(.L_x_86) ;  /* 0x0000000000a48947 */ /* 0x014fec0003800000 */
[----:B------:R-:W-:Y:S01]  /*5020*/  IMAD.HI.U32 R36, R62, R25, RZ ;  /* 0x000000193e247227 */ /* 0x000fe200078e00ff */
[----:B------:R-:W-:Y:S02]  /*5030*/  ISETP.NE.AND P0, PT, R24, 0x1, PT ;  /* 0x000000011800780c */ /* 0x000fe40003f05270 */
[----:B------:R-:W-:Y:S01]  /*5040*/  ISETP.NE.AND P2, PT, R26, 0x1, PT ;  /* 0x000000011a00780c */ /* 0x000fe20003f45270 */
[-C--:B------:R-:W-:Y:S01]  /*5050*/  IMAD.HI.U32 R34, R63, R56.reuse, RZ ;  /* 0x000000383f227227 */ /* 0x080fe200078e00ff */
[----:B------:R-:W-:Y:S02]  /*5060*/  SHF.R.U32.HI R37, RZ, R61, R36 ;  /* 0x0000003dff257219 */ /* 0x000fe40000011624 */
[----:B------:R-:W-:Y:S01]  /*5070*/  ISETP.NE.AND P3, PT, R28, 0x1, PT ;  /* 0x000000011c00780c */ /* 0x000fe20003f65270 */
[----:B------:R-:W-:Y:S01]  /*5080*/  IMAD.HI.U32 R40, R29, R25, RZ ;  /* 0x000000191d287227 */ /* 0x000fe200078e00ff */
[----:B------:R-:W-:Y:S02]  /*5090*/  SHF.R.U32.HI R34, RZ, R57, R34 ;  /* 0x00000039ff227219 */ /* 0x000fe40000011622 */
[----:B------:R-:W-:Y:S01]  /*50a0*/  SEL R3, R62, R37, !P0 ;  /* 0x000000253e037207 */ /* 0x000fe20004000000 */
[----:B------:R-:W-:Y:S01]  /*50b0*/  IMAD.HI.U32 R38, R31, R56, RZ ;  /* 0x000000381f267227 */ /* 0x000fe200078e00ff */
[----:B------:R-:W-:Y:S03]  /*50c0*/  SEL R7, R63, R34, !P3 ;  /* 0x000000223f077207 */ /* 0x000fe60005800000 */
[-C--:B------:R-:W-:Y:S01]  /*50d0*/  IMAD.HI.U32 R34, R3, R22.reuse, RZ ;  /* 0x0000001603227227 */ /* 0x080fe200078e00ff */
[----:B------:R-:W-:Y:S03]  /*50e0*/  SHF.R.U32.HI R38, RZ, R57, R38 ;  /* 0x00000039ff267219 */ /* 0x000fe60000011626 */
[----:B------:R-:W-:Y:S01]  /*50f0*/  IMAD.HI.U32 R36, R7, R22, RZ ;  /* 0x0000001607247227 */ /* 0x000fe200078e00ff */
[----:B------:R-:W-:Y:S02]  /*5100*/  @P2 SHF.R.U32.HI R3, RZ, R23, R34 ;  /* 0x00000017ff032219 */ /* 0x000fe40000011622 */
[----:B------:R-:W-:Y:S02]  /*5110*/  SHF.R.U32.HI R34, RZ, R61, R40 ;  /* 0x0000003dff227219 */ /* 0x000fe40000011628 */
[----:B------:R-:W-:Y:S01]  /*5120*/  @P2 SHF.R.U32.HI R7, RZ, R23, R36 ;  /* 0x00000017ff072219 */ /* 0x000fe20000011624 */
[C---:B------:R-:W-:Y:S01]  /*5130*/  IMAD R2, R26.reuse, R3, RZ ;  /* 0x000000031a027224 */ /* 0x040fe200078e02ff */
[----:B------:R-:W-:Y:S02]  /*5140*/  SEL R5, R29, R34, !P0 ;  /* 0x000000221d057207 */ /* 0x000fe40004000000 */
[----:B------:R-:W-:Y:S01]  /*5150*/  SEL R3, R31, R38, !P3 ;  /* 0x000000261f037207 */ /* 0x000fe20005800000 */
[----:B------:R-:W-:Y:S01]  /*5160*/  IMAD R4, R26, R7, RZ ;  /* 0x000000071a047224 */ /* 0x000fe200078e02ff */
[C---:B------:R-:W-:Y:S01]  /*5170*/  ISETP.GE.AND P0, PT, R5.reuse, R2, PT ;  /* 0x000000020500720c */ /* 0x040fe20003f06270 */
[----:B------:R-:W-:Y:S03]  /*5180*/  IMAD.HI.U32 R6, R5, R22, RZ ;  /* 0x0000001605067227 */ /* 0x000fe600078e00ff */
[----:B------:R-:W-:Y:S01]  /*5190*/  ISETP.GE.OR P0, PT, R3, R4, P0 ;  /* 0x000000040300720c */ /* 0x000fe20000706670 */
[----:B------:R-:W-:Y:S01]  /*51a0*/  IMAD.MOV R4, RZ, RZ, -R3 ;  /* 0x000000ffff047224 */ /* 0x000fe200078e0a03 */
[-C--:B------:R-:W-:Y:S03]  /*51b0*/  SHF.R.U32.HI R6, RZ, R23.reuse, R6 ;  /* 0x00000017ff067219 */ /* 0x080fe60000011606 */
[----:B------:R-:W-:Y:S01]  /*51c0*/  IMAD R31, R28, R4, R31 ;  /* 0x000000041c1f7224 */ /* 0x000fe200078e021f */
[----:B------:R-:W-:Y:S05]  /*51d0*/  SEL R15, R5, R6, !P2 ;  /* 0x00000006050f7207 */ /* 0x000fea0005000000 */
[----:B------:R-:W-:Y:S02]  /*51e0*/  IMAD.MOV R6, RZ, RZ, -R15 ;  /* 0x000000ffff067224 */ /* 0x000fe400078e0a0f */
[C---:B------:R-:W-:Y:S04]  /*51f0*/  @!P0 IMAD.HI.U32 R2, R3.reuse, R22, RZ ;  /* 0x0000001603028227 */ /* 0x040fe800078e00ff */
[----:B------:R-:W-:Y:S01]  /*5200*/  IMAD R6, R26, R6, R5 ;  /* 0x000000061a067224 */ /* 0x000fe200078e0205 */
[----:B------:R-:W-:Y:S04]  /*5210*/  @!P0 SHF.R.U32.HI R2, RZ, R23, R2 ;  /* 0x00000017ff028219 */ /* 0x000fe80000011602 */
[----:B------:R-:W-:Y:S02]  /*5220*/  @!P0 SEL R0, R3, R2, !P2 ;  /* 0x0000000203008207 */ /* 0x000fe40005000000 */
[----:B------:R-:W-:Y:S02]  /*5230*/  IADD3 R2, PT, PT, -R5, RZ, RZ ;  /* 0x000000ff05027210 */ /* 0x000fe40007ffe1ff */
[----:B------:R-:W-:Y:S01]  /*5240*/  @!P0 IADD3 R8, PT, PT, R15, -R0, RZ ;  /* 0x800000000f088210 */ /* 0x000fe20007ffe0ff */
[----:B------:R-:W-:Y:S02]  /*5250*/  @!P0 IMAD R0, R7, R6, R0 ;  /* 0x0000000607008224 */ /* 0x000fe400078e0200 */
[----:B------:R-:W-:Y:S02]  /*5260*/  IMAD R29, R24, R2, R29 ;  /* 0x00000002181d7224 */ /* 0x000fe400078e021d */
[----:B------:R-:W-:Y:S02]  /*5270*/  @!P0 IMAD R5, R8, R26, R3 ;  /* 0x0000001a08058224 */ /* 0x000fe400078e0203 */
[----:B------:R-:W-:Y:S04]  /*5280*/  @!P0 IMAD.MOV.U32 R3, RZ, RZ, R0 ;  /* 0x000000ffff038224 */ /* 0x000fe800078e0000 */
[----:B------:R-:W-:Y:S02]  /*5290*/  IMAD R31, R3, R28, R31 ;  /* 0x0000001c031f7224 */ /* 0x000fe400078e021f */
[----:B------:R-:W-:Y:S07]  /*52a0*/  IMAD R29, R5, R24, R29 ;  /* 0x00000018051d7224 */ /* 0x000fee00078e021d */
.L_x_86:
[----:B-1----:R-:W-:Y:S01]  /*52b0*/  @!P1 ISETP.NE.AND P0, PT, R10, 0x1, PT ;  /* 0x000000010a00980c */ /* 0x002fe20003f05270 */
[----:B------:R-:W-:Y:S01]  /*52c0*/  @!P1 IMAD.HI.U32 R3, R29, R11, RZ ;  /* 0x0000000b1d039227 */ /* 0x000fe200078e00ff */
[----:B------:R-:W-:Y:S01]  /*52d0*/  R2UR UR42, R21 ;  /* 0x00000000152a72ca */ /* 0x000fe200000e0000 */
[----:B------:R-:W-:Y:S01]  /*52e0*/  BSSY.RECONVERGENT B6, `(.L_x_87) ;  /* 0x0000031000067945 */ /* 0x000fe20003800200 */
[----:B------:R-:W-:Y:S01]  /*52f0*/  R2UR UR41, R20 ;  /* 0x00000000142972ca */ /* 0x000fe200000e0000 */
[----:B------:R-:W-:Y:S01]  /*5300*/  @!P1 IMAD.HI.U32 R0, R31, R12, RZ ;  /* 0x0000000c1f009227 */ /* 0x000fe200078e00ff */
[----:B------:R-:W-:Y:S02]  /*5310*/  @!P1 SHF.R.U32.HI R2, RZ, R14, R3 ;  /* 0x0000000eff029219 */ /* 0x000fe40000011603 */
[----:B------:R-:W-:Y:S01]  /*5320*/  @!P1 ISETP.NE.AND P2, PT, R9, 0x1, PT ;  /* 0x000000010900980c */ /* 0x000fe20003f45270 */
[----:B------:R-:W-:Y:S01]  /*5330*/  VIADD R75, R75, 0x1 ;  /* 0x000000014b4b7836 */ /* 0x000fe20000000000 */
[----:B------:R-:W-:Y:S02]  /*5340*/  @!P1 SEL R2, R29, R2, !P0 ;  /* 0x000000021d029207 */ /* 0x000fe40004000000 */
[----:B------:R-:W-:Y:S02]  /*5350*/  @!P1 SHF.R.U32.HI R0, RZ, R13, R0 ;  /* 0x0000000dff009219 */ /* 0x000fe40000011600 */
[----:B------:R-:W-:Y:S01]  /*5360*/  LOP3.LUT P0, RZ, R66, 0x1b0, RZ, 0xc0, !PT ;  /* 0x000001b042ff7812 */ /* 0x000fe2000780c0ff */
[----:B------:R-:W-:Y:S01]  /*5370*/  USHF.L.U32 UR42, UR42, 0x6, URZ ;  /* 0x000000062a2a7899 */ /* 0x000fe200080006ff */
[----:B------:R-:W-:Y:S01]  /*5380*/  @!P1 SEL R3, R31, R0, !P2 ;  /* 0x000000001f039207 */ /* 0x000fe20005000000 */
[----:B------:R-:W-:Y:S01]  /*5390*/  USHF.L.U32 UR41, UR41, 0x7, URZ ;  /* 0x0000000729297899 */ /* 0x000fe200080006ff */
[----:B------:R-:W-:Y:S03]  /*53a0*/  @P4 SHF.R.U32.HI R67, RZ, 0x10, R17 ;  /* 0x00000010ff434819 */ /* 0x000fe60000011611 */
[----:B------:R-:W-:Y:S02]  /*53b0*/  @!P1 IMAD.IADD R0, R2, 0x1, -R3 ;  /* 0x0000000102009824 */ /* 0x000fe400078e0a03 */
[----:B------:R-:W-:Y:S02]  /*53c0*/  @!P1 IMAD.IADD R2, R3, 0x1, -R2 ;  /* 0x0000000103029824 */ /* 0x000fe400078e0a02 */
[----:B------:R-:W-:Y:S02]  /*53d0*/  @!P1 IMAD R31, R0, R9, R31 ;  /* 0x00000009001f9224 */ /* 0x000fe400078e021f */
[----:B------:R-:W-:Y:S01]  /*53e0*/  @!P1 IMAD R29, R2, R10, R29 ;  /* 0x0000000a021d9224 */ /* 0x000fe200078e021d */
[----:B------:R-:W-:Y:S06]  /*53f0*/  @!P0 BRA `(.L_x_88) ;  /* 0x00000000007c8947 */ /* 0x000fec0003800000 */
[----:B------:R-:W1:Y:S01]  /*5400*/  LDCU.64 UR8, c[0x4][0x80] ;  /* 0x01001000ff0877ac */ /* 0x000e620008000a00 */
[----:B------:R-:W-:Y:S01]  /*5410*/  MOV R2, 0x0 ;  /* 0x0000000000027802 */ /* 0x000fe20000000f00 */
[----:B------:R-:W-:Y:S02]  /*5420*/  HFMA2 R12, -RZ, RZ, 0, 5.9604644775390625e-08 ;  /* 0x00000001ff0c7431 */ /* 0x000fe400000001ff */
[----:B------:R-:W-:Y:S01]  /*5430*/  IMAD.MOV.U32 R8, RZ, RZ, 0x70 ;  /* 0x00000070ff087424 */ /* 0x000fe200078e00ff */
[----:B------:R2:W3:Y:S01]  /*5440*/  LDC.64 R14, c[0x4][R2] ;  /* 0x01000000020e7b82 */ /* 0x0004e20000000a00 */
[----:B------:R-:W4:Y:S01]  /*5450*/  LDCU.64 UR6, c[0x4][0x88] ;  /* 0x01001100ff0677ac */ /* 0x000f220008000a00 */
[----:B------:R-:W-:Y:S01]  /*5460*/  IMAD.MOV.U32 R13, RZ, RZ, RZ ;  /* 0x000000ffff0d7224 */ /* 0x000fe200078e00ff */
[----:B------:R-:W2:Y:S01]  /*5470*/  LDCU.64 UR4, c[0x4][0x8] ;  /* 0x01000100ff0477ac */ /* 0x000ea20008000a00 */
[----:B-1----:R-:W-:Y:S01]  /*5480*/  MOV R5, UR9 ;  /* 0x0000000900057c02 */ /* 0x002fe20008000f00 */
[----:B------:R-:W-:Y:S01]  /*5490*/  IMAD.U32 R4, RZ, RZ, UR8 ;  /* 0x00000008ff047e24 */ /* 0x000fe2000f8e00ff */
[----:B----4-:R-:W-:Y:S01]  /*54a0*/  MOV R7, UR7 ;  /* 0x0000000700077c02 */ /* 0x010fe20008000f00 */
[----:B------:R-:W-:Y:S01]  /*54b0*/  IMAD.U32 R6, RZ, RZ, UR6 ;  /* 0x00000006ff067e24 */ /* 0x000fe2000f8e00ff */
[----:B--2---:R-:W-:Y:S01]  /*54c0*/  MOV R11, UR5 ;  /* 0x00000005000b7c02 */ /* 0x004fe20008000f00 */
[----:B------:R-:W-:Y:S02]  /*54d0*/  IMAD.U32 R10, RZ, RZ, UR4 ;  /* 0x00000004ff0a7e24 */ /* 0x000fe4000f8e00ff */
[----:B------:R-:W-:Y:S07]  /*54e0*/  LEPC R20, `(.L_x_89) ;  /* 0x000000001014794e */ /* 0x000fee0000000000 */
[----:B---3-5:R-:W-:Y:S05]  /*54f0*/  CALL.ABS.NOINC R14 ;  /* 0x000000000e007343 */ /* 0x028fea0003c00000 */
.L_x_89:
[----:B------:R-:W1:Y:S01]  /*5500*/  LDCU.64 UR8, c[0x4][0x80] ;  /* 0x01001000ff0877ac */ /* 0x000e620008000a00 */
[----:B------:R-:W2:Y:S01]  /*5510*/  LDC.64 R2, c[0x4][R2] ;  /* 0x0100000002027b82 */ /* 0x000ea20000000a00 */
[----:B------:R-:W-:Y:S02]  /*5520*/  HFMA2 R12, -RZ, RZ, 0, 5.9604644775390625e-08 ;  /* 0x00000001ff0c7431 */ /* 0x000fe400000001ff */
[----:B------:R-:W-:Y:S02]  /*5530*/  IMAD.MOV.U32 R8, RZ, RZ, 0x70 ;  /* 0x00000070ff087424 */ /* 0x000fe400078e00ff */
[----:B------:R-:W-:Y:S01]  /*5540*/  IMAD.MOV.U32 R13, RZ, RZ, RZ ;  /* 0x000000ffff0d7224 */ /* 0x000fe200078e00ff */
[----:B------:R-:W3:Y:S01]  /*5550*/  LDCU.64 UR6, c[0x4][0x88] ;  /* 0x01001100ff0677ac */ /* 0x000ee20008000a00 */
[----:B------:R-:W4:Y:S01]  /*5560*/  LDCU.64 UR4, c[0x4][0x8] ;  /* 0x01000100ff0477ac */ /* 0x000f220008000a00 */
[----:B-1----:R-:W-:Y:S02]  /*5570*/  MOV R4, UR8 ;  /* 0x0000000800047c02 */ /* 0x002fe40008000f00 */
[----:B------:R-:W-:Y:S02]  /*5580*/  MOV R5, UR9 ;  /* 0x0000000900057c02 */ /* 0x000fe40008000f00 */
[----:B---3--:R-:W-:Y:S01]  /*5590*/  MOV R7, UR7 ;  /* 0x0000000700077c02 */ /* 0x008fe20008000f00 */
[----:B------:R-:W-:Y:S01]  /*55a0*/  IMAD.U32 R6, RZ, RZ, UR6 ;  /* 0x00000006ff067e24 */ /* 0x000fe2000f8e00ff */
[----:B----4-:R-:W-:Y:S01]  /*55b0*/  MOV R11, UR5 ;  /* 0x00000005000b7c02 */ /* 0x010fe20008000f00 */
[----:B------:R-:W-:Y:S02]  /*55c0*/  IMAD.U32 R10, RZ, RZ, UR4 ;  /* 0x00000004ff0a7e24 */ /* 0x000fe4000f8e00ff */
[----:B------:R-:W-:Y:S07]  /*55d0*/  LEPC R20, `(.L_x_88) ;  /* 0x000000001014794e */ /* 0x000fee0000000000 */
[----:B--2---:R-:W-:Y:S05]  /*55e0*/  CALL.ABS.NOINC R2 ;  /* 0x0000000002007343 */ /* 0x004fea0003c00000 */
.L_x_88:
[----:B------:R-:W-:Y:S05]  /*55f0*/  BSYNC.RECONVERGENT B6 ;  /* 0x0000000000067941 */ /* 0x000fea0003800200 */
.L_x_87:
[----:B------:R-:W-:Y:S01]  /*5600*/  ISETP.NE.U32.AND P4, PT, R54, RZ, PT ;  /* 0x000000ff3600720c */ /* 0x000fe20003f85070 */
[----:B------:R-:W-:Y:S01]  /*5610*/  UISETP.NE.AND UP2, UPT, UR50, URZ, UPT ;  /* 0x000000ff3200728c */ /* 0x000fe2000bf45270 */
[----:B------:R-:W-:Y:S01]  /*5620*/  ISETP.NE.U32.AND P2, PT, RZ, UR38, PT ;  /* 0x00000026ff007c0c */ /* 0x000fe2000bf45070 */
[----:B------:R-:W-:Y:S01]  /*5630*/  UISETP.NE.U32.AND UP1, UPT, UR44, URZ, UPT ;  /* 0x000000ff2c00728c */ /* 0x000fe2000bf25070 */
[----:B------:R-:W-:Y:S01]  /*5640*/  ISETP.NE.AND.EX P4, PT, R55, RZ, PT, P4 ;  /* 0x000000ff3700720c */ /* 0x000fe20003f85340 */
[----:B------:R-:W-:Y:S01]  /*5650*/  UPLOP3.LUT UP0, UPT, UPT, UPT, UPT, 0x40, 0x4 ;  /* 0x000000000004789c */ /* 0x000fe20003f0e870 */
[----:B------:R-:W-:Y:S01]  /*5660*/  ISETP.NE.AND.EX P2, PT, RZ, UR39, PT, P2 ;  /* 0x00000027ff007c0c */ /* 0x000fe2000bf45320 */
[----:B------:R-:W-:Y:S01]  /*5670*/  UISETP.NE.AND.EX UP1, UPT, UR45, URZ, UPT, UP1 ;  /* 0x000000ff2d00728c */ /* 0x000fe2000bf25310 */
[----:B------:R-:W-:Y:S04]  /*5680*/  PLOP3.LUT P1, PT, PT, PT, UP2, 0x80, 0x8 ;  /* 0x000000000008781c */ /* 0x000fe80003f2f028 */
[----:B------:R-:W-:Y:S06]  /*5690*/  @UP2 UPLOP3.LUT UP0, UPT, UPT, UPT, UP1, 0x80, 0x8 ;  /* 0x000000000008289c */ /* 0x000fec0003f0f010 */
[----:B------:R-:W-:Y:S01]  /*56a0*/  PLOP3.LUT P0, PT, PT, PT, UP0, 0x80, 0x8 ;  /* 0x000000000008781c */ /* 0x000fe20003f0f008 */
[----:B------:R-:W-:Y:S01]  /*56b0*/  @!UPT UIADD3 URZ, UPT, UPT, URZ, URZ, URZ ;  /* 0x000000fffffff290 */ /* 0x000fe2000fffe0ff */
[----:B------:R-:W-:Y:S11]  /*56c0*/  BRA.U !UP1, `(.L_x_90) ;  /* 0x0000000109387547 */ /* 0x000ff6000b800000 */
[----:B------:R-:W-:Y:S01]  /*56d0*/  UISETP.NE.U32.AND UP0, UPT, UR38, URZ, UPT ;  /* 0x000000ff2600728c */ /* 0x000fe2000bf05070 */
[----:B------:R-:W-:Y:S02]  /*56e0*/  HFMA2 R0, -RZ, RZ, 0, 5.9604644775390625e-08 ;  /* 0x00000001ff007431 */ /* 0x000fe400000001ff */
[----:B------:R-:W-:Y:S01]  /*56f0*/  IMAD.MOV.U32 R59, RZ, RZ, 0x1 ;  /* 0x00000001ff3b7424 */ /* 0x000fe200078e00ff */
[----:B------:R-:W-:Y:S06]  /*5700*/  UISETP.NE.AND.EX UP0, UPT, UR39, URZ, UPT, UP0 ;  /* 0x000000ff2700728c */ /* 0x000fec000bf05300 */
[----:B------:R-:W-:Y:S05]  /*5710*/  PLOP3.LUT P3, PT, PT, PT, UP0, 0x80, 0x8 ;  /* 0x000000000008781c */ /* 0x000fea0003f6f008 */
[----:B------:R-:W1:Y:S01]  /*5720*/  @UP0 LDCU.64 UR6, c[0x0][0x888] ;  /* 0x00011100ff0607ac */ /* 0x000e620008000a00 */
[----:B------:R-:W-:Y:S07]  /*5730*/  @UP0 UIMAD UR4, UR36, UR44, URZ ;  /* 0x0000002c240402a4 */ /* 0x000fee000f8e02ff */
[----:B------:R-:W-:Y:S01]  /*5740*/  @!P3 PRMT R59, R0, 0x7610, R59 ;  /* 0x00007610003bb816 */ /* 0x000fe2000000003b */
[----:B-1----:R-:W-:Y:S03]  /*5750*/  @UP0 UIMAD.WIDE UR6, UR4, 0x4, UR6 ;  /* 0x00000004040608a5 */ /* 0x002fe6000f8e0206 */
[----:B------:R-:W1:Y:S03]  /*5760*/  @!UP0 LDCU UR4, c[0x0][0x880] ;  /* 0x00011000ff0487ac */ /* 0x000e660008000800 */
[----:B------:R-:W-:Y:S01]  /*5770*/  IMAD.U32 R2, RZ, RZ, UR6 ;  /* 0x00000006ff027e24 */ /* 0x000fe2000f8e00ff */
[----:B------:R-:W-:Y:S05]  /*5780*/  MOV R3, UR7 ;  /* 0x0000000700037c02 */ /* 0x000fea0008000f00 */
[----:B-----5:R2:W5:Y:S02]  /*5790*/  @P3 LDG.E R35, desc[UR46][R2.64] ;  /* 0x0000002e02233981 */ /* 0x020564000c1e1900 */
[----:B-12---:R-:W-:Y:S02]  /*57a0*/  @!P3 IMAD.U32 R35, RZ, RZ, UR4 ;  /* 0x00000004ff23be24 */ /* 0x006fe4000f8e00ff */
.L_x_90:
[----:B------:R-:W-:Y:S05]  /*57b0*/  @!P4 BRA `(.L_x_91) ;  /* 0x000000000020c947 */ /* 0x000fea0003800000 */
[----:B------:R-:W-:Y:S04]  /*57c0*/  ISETP.NE.U32.AND P3, PT, R52, RZ, PT ;  /* 0x000000ff3400720c */ /* 0x000fe80003f65070 */
[----:B------:R-:W-:Y:S11]  /*57d0*/  ISETP.NE.AND.EX P3, PT, R53, RZ, PT, P3 ;  /* 0x000000ff3500720c */ /* 0x000ff60003f65330 */
[----:B------:R-:W-:Y:S02]  /*57e0*/  @!UPT UIADD3 URZ, UPT, UPT, URZ, URZ, URZ ;  /* 0x000000fffffff290 */ /* 0x000fe4000fffe0ff */
[----:B------:R-:W1:Y:S01]  /*57f0*/  @P3 LDC.64 R2, c[0x0][0x8a8] ;  /* 0x00022a00ff023b82 */ /* 0x000e620000000a00 */
[----:B------:R-:W-:Y:S04]  /*5800*/  @P3 IMAD R0, R54, UR36, RZ ;  /* 0x0000002436003c24 */ /* 0x000fe8000f8e02ff */
[----:B-1----:R-:W-:Y:S05]  /*5810*/  @P3 IMAD.WIDE R2, R0, 0x4, R2 ;  /* 0x0000000400023825 */ /* 0x002fea00078e0202 */
[----:B-----5:R1:W5:Y:S02]  /*5820*/  @P3 LDG.E R33, desc[UR46][R2.64] ;  /* 0x0000002e02213981 */ /* 0x020364000c1e1900 */
[----:B-1----:R-:W2:Y:S02]  /*5830*/  @!P3 LDC R33, c[0x0][0x8a0] ;  /* 0x00022800ff21bb82 */ /* 0x002ea40000000800 */
.L_x_91:
[----:B-----5:R-:W-:Y:S01]  /*5840*/  FSETP.NEU.AND P3, PT, R35, RZ, PT ;  /* 0x000000ff2300720b */ /* 0x020fe20003f6d000 */
[----:B------:R-:W-:Y:S01]  /*5850*/  IMAD.SHL.U32 R80, R64, 0x2, RZ ;  /* 0x0000000240507824 */ /* 0x000fe200078e00ff */
[----:B------:R-:W-:Y:S01]  /*5860*/  SEL R7, RZ, 0xffffffff, P2 ;  /* 0xffffffffff077807 */ /* 0x000fe20001000000 */
[----:B------:R-:W-:Y:S01]  /*5870*/  BSSY B1, `(.L_x_92) ;  /* 0x0000036000017945 */ /* 0x000fe20003800000 */
[----:B------:R-:W-:Y:S01]  /*5880*/  @P1 LOP3.LUT P2, RZ, R59, 0xff, RZ, 0xc0, !PT ;  /* 0x000000ff3bff1812 */ /* 0x000fe2000784c0ff */
[----:B------:R-:W-:Y:S01]  /*5890*/  VIADD R78, R80, UR48 ;  /* 0x00000030504e7c36 */ /* 0x000fe20008000000 */
[----:B------:R-:W-:Y:S01]  /*58a0*/  @P1 SEL R2, RZ, 0xffffffff, P3 ;  /* 0xffffffffff021807 */ /* 0x000fe20001800000 */
[----:B------:R-:W-:Y:S01]  /*58b0*/  IMAD.MOV.U32 R81, RZ, RZ, 0x1 ;  /* 0x00000001ff517424 */ /* 0x000fe200078e00ff */
[----:B------:R-:W-:Y:S01]  /*58c0*/  LOP3.LUT R70, R70, 0x1, RZ, 0x3c, !PT ;  /* 0x0000000146467812 */ /* 0x000fe200078e3cff */
[----:B------:R-:W-:Y:S01]  /*58d0*/  IMAD.MOV.U32 R39, RZ, RZ, RZ ;  /* 0x000000ffff277224 */ /* 0x000fe200078e00ff */
[----:B------:R-:W-:Y:S02]  /*58e0*/  @P0 SEL R2, R7, R2, !P2 ;  /* 0x0000000207020207 */ /* 0x000fe40005000000 */
[----:B------:R-:W-:Y:S02]  /*58f0*/  CS2R R50, SRZ ;  /* 0x0000000000327805 */ /* 0x000fe4000001ff00 */
[----:B------:R-:W-:Y:S02]  /*5900*/  LEA R79, R30, UR48, 0x3 ;  /* 0x000000301e4f7c11 */ /* 0x000fe4000f8e18ff */
[----:B------:R-:W-:Y:S02]  /*5910*/  CS2R R48, SRZ ;  /* 0x0000000000307805 */ /* 0x000fe4000001ff00 */
[----:B------:R-:W-:Y:S02]  /*5920*/  @P1 LOP3.LUT R2, R2, 0x1, RZ, 0xc0, !PT ;  /* 0x0000000102021812 */ /* 0x000fe400078ec0ff */
[----:B------:R-:W-:Y:S02]  /*5930*/  CS2R R42, SRZ ;  /* 0x00000000002a7805 */ /* 0x000fe4000001ff00 */
[----:B------:R-:W-:Y:S02]  /*5940*/  SHF.L.U32 R0, R69, 0x1f, RZ ;  /* 0x0000001f45007819 */ /* 0x000fe400000006ff */
[----:B------:R-:W-:Y:S02]  /*5950*/  CS2R R40, SRZ ;  /* 0x0000000000287805 */ /* 0x000fe4000001ff00 */
[----:B------:R-:W-:Y:S01]  /*5960*/  ISETP.NE.U32.OR P5, PT, R2, 0x1, !P1 ;  /* 0x000000010200780c */ /* 0x000fe20004fa5470 */
[----:B------:R-:W-:Y:S01]  /*5970*/  IMAD.IADD R77, R71, 0x1, R78 ;  /* 0x00000001474d7824 */ /* 0x000fe200078e024e */
[----:B------:R-:W-:Y:S02]  /*5980*/  PLOP3.LUT P2, PT, PT, PT, UP1, 0x80, 0x8 ;  /* 0x000000000008781c */ /* 0x000fe40003f4f018 */
[----:B------:R-:W-:Y:S02]  /*5990*/  LEA.HI R5, R30, R30, RZ, 0x1 ;  /* 0x0000001e1e057211 */ /* 0x000fe400078f08ff */
[----:B------:R-:W-:Y:S02]  /*59a0*/  LOP3.LUT P4, R74, R59, 0xff, RZ, 0xc0, !PT ;  /* 0x000000ff3b4a7812 */ /* 0x000fe4000788c0ff */
[----:B------:R-:W-:Y:S01]  /*59b0*/  SEL R2, RZ, 0xffffffff, P3 ;  /* 0xffffffffff027807 */ /* 0x000fe20001800000 */
[C---:B------:R-:W-:Y:S01]  /*59c0*/  IMAD.SHL.U32 R3, R5.reuse, 0x40, RZ ;  /* 0x0000004005037824 */ /* 0x040fe200078e00ff */
[----:B------:R-:W-:Y:S02]  /*59d0*/  LOP3.LUT R5, R5, 0xffe, RZ, 0xc0, !PT ;  /* 0x00000ffe05057812 */ /* 0x000fe400078ec0ff */
[----:B------:R-:W-:Y:S02]  /*59e0*/  P2R R76, PR, RZ, 0x20 ;  /* 0x00000020ff4c7803 */ /* 0x000fe40000000000 */
[----:B------:R-:W-:Y:S01]  /*59f0*/  @P5 SHF.L.U32 R4, R70, 0x1f, RZ ;  /* 0x0000001f46045819 */ /* 0x000fe200000006ff */
[----:B------:R-:W-:Y:S01]  /*5a00*/  IMAD.IADD R34, R30, 0x1, -R5 ;  /* 0x000000011e227824 */ /* 0x000fe200078e0a05 */
[----:B------:R-:W-:Y:S02]  /*5a10*/  @P2 SEL R2, R7, R2, !P4 ;  /* 0x0000000207022207 */ /* 0x000fe40006000000 */
[----:B------:R-:W1:Y:S01]  /*5a20*/  @P5 SYNCS.PHASECHK.TRANS64.TRYWAIT P1, [UR48+0x60], R4 ;  /* 0x00006004ff0055a7 */ /* 0x000e620008021130 */
[----:B------:R-:W-:Y:S02]  /*5a30*/  LOP3.LUT R3, R3, 0xffffff80, RZ, 0xc0, !PT ;  /* 0xffffff8003037812 */ /* 0x000fe400078ec0ff */
[----:B------:R-:W-:Y:S03]  /*5a40*/  LOP3.LUT R2, R2, 0x1, RZ, 0xc0, !PT ;  /* 0x0000000102027812 */ /* 0x000fe600078ec0ff */
[----:B------:R-:W-:Y:S01]  /*5a50*/  IMAD.IADD R3, R32, 0x1, R3 ;  /* 0x0000000120037824 */ /* 0x000fe200078e0203 */
[----:B------:R-:W-:Y:S03]  /*5a60*/  ISETP.NE.U32.AND P2, PT, R2, 0x1, PT ;  /* 0x000000010200780c */ /* 0x000fe60003f45070 */
[----:B------:R-:W-:Y:S01]  /*5a70*/  IMAD R34, R34, 0x100000, R3 ;  /* 0x0010000022227824 */ /* 0x000fe200078e0203 */
[----:B------:R-:W-:Y:S01]  /*5a80*/  P2R R82, PR, RZ, 0x4 ;  /* 0x00000004ff527803 */ /* 0x000fe20000000000 */
[----:B------:R3:W4:Y:S01]  /*5a90*/  SYNCS.PHASECHK.TRANS64.TRYWAIT P0, [R79+URZ+0xd0], R0 ;  /* 0x0000d0004f0075a7 */ /* 0x00072200080011ff */
[----:B-1----:R-:W-:Y:S01]  /*5aa0*/  @P5 SEL R81, RZ, 0x1, !P1 ;  /* 0x00000001ff515807 */ /* 0x002fe20004800000 */
[----:B---3--:R-:W-:Y:S06]  /*5ab0*/  @!P5 BRA `(.L_x_93) ;  /* 0x000000000044d947 */ /* 0x008fec0003800000 */
[----:B------:R-:W-:Y:S01]  /*5ac0*/  IMAD.MOV.U32 R50, RZ, RZ, RZ ;  /* 0x000000ffff327224 */ /* 0x000fe200078e00ff */
[----:B------:R-:W-:Y:S01]  /*5ad0*/  ISETP.NE.AND P1, PT, R81, RZ, PT ;  /* 0x000000ff5100720c */ /* 0x000fe20003f25270 */
[----:B------:R-:W-:Y:S01]  /*5ae0*/  BSSY B0, `(.L_x_94) ;  /* 0x0000008000007945 */ /* 0x000fe20003800000 */
[----:B------:R-:W-:Y:S02]  /*5af0*/  CS2R R42, SRZ ;  /* 0x00000000002a7805 */ /* 0x000fe4000001ff00 */
[----:B------:R-:W-:Y:S02]  /*5b00*/  CS2R R40, SRZ ;  /* 0x0000000000287805 */ /* 0x000fe4000001ff00 */
[----:B------:R-:W-:Y:S07]  /*5b10*/  CS2R R48, SRZ ;  /* 0x0000000000307805 */ /* 0x000fee000001ff00 */
[----:B------:R-:W-:Y:S05]  /*5b20*/  @P1 BRA `(.L_x_95) ;  /* 0x00000000000c1947 */ /* 0x000fea0003800000 */
[----:B------:R-:W-:Y:S04]  /*5b30*/  SHF.L.U32 R3, R70, 0x1f, RZ ;  /* 0x0000001f46037819 */ /* 0x000fe800000006ff */
[----:B------:R-:W1:Y:S02]  /*5b40*/  SYNCS.PHASECHK.TRANS64.TRYWAIT P1, [UR48+0x60], R3 ;  /* 0x00006003ff0075a7 */ /* 0x000e640008021130 */
[----:B-1----:R-:W-:Y:S05]  /*5b50*/  @!P1 BRA `(.L_x_96) ;  /* 0x0000002c00cc9947 */ /* 0x002fea0003800000 */
.L_x_95:
[----:B------:R-:W-:Y:S05]  /*5b60*/  BSYNC B0 ;  /* 0x0000000000007941 */ /* 0x000fea0003800000 */
.L_x_94:
[----:B------:R-:W-:Y:S01]  /*5b70*/  ISETP.NE.AND P1, PT, R82, RZ, PT ;  /* 0x000000ff5200720c */ /* 0x000fe20003f25270 */
[----:B------:R-:W-:Y:S11]  /*5b80*/  HFMA2 R39, -RZ, RZ, 0, 5.9604644775390625e-08 ;  /* 0x00000001ff277431 */ /* 0x000ff600000001ff */
[----:B------:R-:W-:Y:S01]  /*5b90*/  @!UPT UIADD3 URZ, UPT, UPT, URZ, URZ, URZ ;  /* 0x000000fffffff290 */ /* 0x000fe2000fffe0ff */
[----:B------:R-:W-:Y:S05]  /*5ba0*/  @P1 WARPSYNC.ALL ;  /* 0x0000000000001948 */ /* 0x000fea0003800000 */
[----:B------:R3:W1:Y:S04]  /*5bb0*/  @P1 LDSM.16.M88.4 R40, [R80+UR48+0x200] ;  /* 0x000200305028183b */ /* 0x0006680008000200 */
[----:B------:R3:W1:Y:S02]  /*5bc0*/  @P1 LDSM.16.M88.4 R48, [R77+0x200] ;  /* 0x000200004d30183b */ /* 0x0006640000000200 */
.L_x_93:
[----:B------:R-:W-:Y:S05]  /*5bd0*/  BSYNC B1 ;  /* 0x0000000000017941 */ /* 0x000fea0003800000 */
.L_x_92:
[----:B-1----:R-:W-:Y:S04]  /*5be0*/  SHF.R.U32.HI R2, RZ, 0x15, R34 ;  /* 0x00000015ff027819 */ /* 0x002fe80000011622 */
[----:B------:R-:W-:Y:S01]  /*5bf0*/  LOP3.LUT P1, RZ, R2, 0x3, R65, 0x48, !PT ;  /* 0x0000000302ff7812 */ /* 0x000fe20007824841 */
[----:B------:R-:W-:Y:S01]  /*5c00*/  @!UPT UIADD3 URZ, UPT, UPT, URZ, URZ, URZ ;  /* 0x000000fffffff290 */ /* 0x000fe2000fffe0ff */
[----:B----4-:R-:W-:Y:S11]  /*5c10*/  @P0 BRA `(.L_x_97) ;  /* 0x0000000000080947 */ /* 0x010ff60003800000 */
[----:B------:R-:W1:Y:S02]  /*5c20*/  SYNCS.PHASECHK.TRANS64.TRYWAIT P0, [R79+URZ+0xd0], R0 ;  /* 0x0000d0004f0075a7 */ /* 0x000e6400080011ff */
[----:B-1----:R-:W-:Y:S05]  /*5c30*/  @!P0 BRA `(.L_x_98) ;  /* 0x0000002c00ac8947 */ /* 0x002fea0003800000 */
.L_x_97:
[----:B------:R-:W-:Y:S05]  /*5c40*/  @!P1 BRA `(.L_x_99) ;  /* 0x0000000000409947 */ /* 0x000fea0003800000 */
[----:B------:R-:W4:Y:S01]  /*5c50*/  LDCU.64 UR8, c[0x4][0x70] ;  /* 0x01000e00ff0877ac */ /* 0x000f220008000a00 */
[----:B------:R-:W-:Y:S01]  /*5c60*/  MOV R3, 0x0 ;  /* 0x0000000000037802 */ /* 0x000fe20000000f00 */
[----:B------:R-:W-:Y:S02]  /*5c70*/  HFMA2 R12, -RZ, RZ, 0, 5.9604644775390625e-08 ;  /* 0x00000001ff0c7431 */ /* 0x000fe400000001ff */
[----:B------:R-:W-:Y:S02]  /*5c80*/  IMAD.MOV.U32 R8, RZ, RZ, 0x192 ;  /* 0x00000192ff087424 */ /* 0x000fe400078e00ff */
[----:B------:R-:W-:Y:S01]  /*5c90*/  IMAD.MOV.U32 R13, RZ, RZ, RZ ;  /* 0x000000ffff0d7224 */ /* 0x000fe200078e00ff */
[----:B------:R-:W5:Y:S01]  /*5ca0*/  LDCU.64 UR6, c[0x4][0x78] ;  /* 0x01000f00ff0677ac */ /* 0x000f620008000a00 */
[----:B------:R-:W1:Y:S01]  /*5cb0*/  LDC.64 R2, c[0x4][R3] ;  /* 0x0100000003027b82 */ /* 0x000e620000000a00 */
[----:B------:R-:W2:Y:S01]  /*5cc0*/  LDCU.64 UR4, c[0x4][0x10] ;  /* 0x01000200ff0477ac */ /* 0x000ea20008000a00 */
[----:B----4-:R-:W-:Y:S01]  /*5cd0*/  MOV R5, UR9 ;  /* 0x0000000900057c02 */ /* 0x010fe20008000f00 */
[----:B------:R-:W-:Y:S01]  /*5ce0*/  IMAD.U32 R4, RZ, RZ, UR8 ;  /* 0x00000008ff047e24 */ /* 0x000fe2000f8e00ff */
[----:B-----5:R-:W-:Y:S01]  /*5cf0*/  MOV R7, UR7 ;  /* 0x0000000700077c02 */ /* 0x020fe20008000f00 */
[----:B------:R-:W-:Y:S01]  /*5d00*/  IMAD.U32 R6, RZ, RZ, UR6 ;  /* 0x00000006ff067e24 */ /* 0x000fe2000f8e00ff */
[----:B--2---:R-:W-:Y:S01]  /*5d10*/  MOV R11, UR5 ;  /* 0x00000005000b7c02 */ /* 0x004fe20008000f00 */
[----:B------:R-:W-:Y:S02]  /*5d20*/  IMAD.U32 R10, RZ, RZ, UR4 ;  /* 0x00000004ff0a7e24 */ /* 0x000fe4000f8e00ff */
[----:B------:R-:W-:Y:S07]  /*5d30*/  LEPC R20, `(.L_x_99) ;  /* 0x000000001014794e */ /* 0x000fee0000000000 */
[----:B-1-3--:R-:W-:Y:S05]  /*5d40*/  CALL.ABS.NOINC R2 ;  /* 0x0000000002007343 */ /* 0x00afea0003c00000 */
.L_x_99:
[----:B------:R-:W-:Y:S05]  /*5d50*/  WARPSYNC.ALL ;  /* 0x0000000000007948 */ /* 0x000fea0003800000 */
[----:B------:R-:W-:Y:S01]  /*5d60*/  R2UR UR4, R34 ;  /* 0x00000000220472ca */ /* 0x000fe200000e0000 */
[--C-:B------:R-:W-:Y:S01]  /*5d70*/  HADD2.F32 R20, -RZ, R40.reuse.H0_H0 ;  /* 0x20000028ff147230 */ /* 0x100fe20000004100 */
[----:B------:R-:W-:Y:S01]  /*5d80*/  ISETP.NE.AND P0, PT, R72, RZ, PT ;  /* 0x000000ff4800720c */ /* 0x000fe20003f05270 */
[----:B------:R-:W-:Y:S01]  /*5d90*/  HADD2.F32 R21, -RZ, R40.H1_H1 ;  /* 0x30000028ff157230 */ /* 0x000fe20000004100 */
[----:B------:R-:W-:Y:S01]  /*5da0*/  BSSY.RECONVERGENT B0, `(.L_x_100) ;  /* 0x000004c000007945 */ /* 0x000fe20003800200 */
[----:B------:R-:W-:Y:S02]  /*5db0*/  HADD2.F32 R36, -RZ, R41.H1_H1 ;  /* 0x30000029ff247230 */ /* 0x000fe40000004100 */
[----:B------:R-:W-:Y:S02]  /*5dc0*/  HADD2.F32 R37, -RZ, R43.H0_H0 ;  /* 0x2000002bff257230 */ /* 0x000fe40000004100 */
[----:B------:R-:W-:Y:S04]  /*5dd0*/  HADD2.F32 R38, -RZ, R51.H1_H1 ;  /* 0x30000033ff267230 */ /* 0x000fe80000004100 */
[----:B------:R-:W1:Y:S02]  /*5de0*/  LDTM.16dp256bit.x4 R4, tmem[UR4] ;  /* 0x00000004000479ee */ /* 0x000e640008120000 */
[C---:B-12---:R-:W-:Y:S01]  /*5df0*/  FMUL R0, R33.reuse, R4 ;  /* 0x0000000421007220 */ /* 0x046fe20000400000 */
[C---:B------:R-:W-:Y:S01]  /*5e00*/  FMUL R2, R33.reuse, R5 ;  /* 0x0000000521027220 */ /* 0x040fe20000400000 */
[C---:B------:R-:W-:Y:S01]  /*5e10*/  FMUL R3, R33.reuse, R6 ;  /* 0x0000000621037220 */ /* 0x040fe20000400000 */
[----:B------:R-:W-:Y:S01]  /*5e20*/  FMUL R7, R33, R7 ;  /* 0x0000000721077220 */ /* 0x000fe20000400000 */
[C---:B------:R-:W-:Y:S01]  /*5e30*/  FFMA R0, R35.reuse, R20, R0 ;  /* 0x0000001423007223 */ /* 0x040fe20000000000 */
[----:B------:R-:W-:Y:S02]  /*5e40*/  HADD2.F32 R20, -RZ, R41.H0_H0 ;  /* 0x20000029ff147230 */ /* 0x000fe40000004100 */
[----:B------:R-:W-:Y:S01]  /*5e50*/  FFMA R2, R35, R21, R2 ;  /* 0x0000001523027223 */ /* 0x000fe20000000002 */
[--C-:B------:R-:W-:Y:S02]  /*5e60*/  HADD2.F32 R21, -RZ, R42.reuse.H0_H0 ;  /* 0x2000002aff157230 */ /* 0x100fe40000004100 */
[C---:B------:R-:W-:Y:S01]  /*5e70*/  FMUL R4, R33.reuse, R8 ;  /* 0x0000000821047220 */ /* 0x040fe20000400000 */
[----:B------:R-:W-:Y:S01]  /*5e80*/  FMUL R5, R33, R9 ;  /* 0x0000000921057220 */ /* 0x000fe20000400000 */
[C---:B------:R-:W-:Y:S01]  /*5e90*/  FFMA R3, R35.reuse, R20, R3 ;  /* 0x0000001423037223 */ /* 0x040fe20000000003 */
[----:B------:R-:W-:Y:S01]  /*5ea0*/  HADD2.F32 R20, -RZ, R42.H1_H1 ;  /* 0x3000002aff147230 */ /* 0x000fe20000004100 */
[----:B------:R-:W-:Y:S01]  /*5eb0*/  F2FP.F16.F32.PACK_AB R44, R2, R0 ;  /* 0x00000000022c723e */ /* 0x000fe200000000ff */
[C---:B------:R-:W-:Y:S01]  /*5ec0*/  FFMA R7, R35.reuse, R36, R7 ;  /* 0x0000002423077223 */ /* 0x040fe20000000007 */
[----:B------:R-:W-:Y:S01]  /*5ed0*/  FFMA R4, R35, R21, R4 ;  /* 0x0000001523047223 */ /* 0x000fe20000000004 */
[----:B------:R-:W-:Y:S01]  /*5ee0*/  FMUL R6, R33, R10 ;  /* 0x0000000a21067220 */ /* 0x000fe20000400000 */
[----:B------:R-:W-:Y:S02]  /*5ef0*/  HADD2.F32 R36, -RZ, R43.H1_H1 ;  /* 0x3000002bff247230 */ /* 0x000fe40000004100 */
[----:B------:R-:W-:Y:S01]  /*5f00*/  FFMA R5, R35, R20, R5 ;  /* 0x0000001423057223 */ /* 0x000fe20000000005 */
[----:B------:R-:W-:Y:S01]  /*5f10*/  FMUL R11, R33, R11 ;  /* 0x0000000b210b7220 */ /* 0x000fe20000400000 */
[----:B------:R-:W-:Y:S01]  /*5f20*/  FFMA R6, R35, R37, R6 ;  /* 0x0000002523067223 */ /* 0x000fe20000000006 */
[--C-:B------:R-:W-:Y:S02]  /*5f30*/  HADD2.F32 R20, -RZ, R48.reuse.H0_H0 ;  /* 0x20000030ff147230 */ /* 0x100fe40000004100 */
[----:B------:R-:W-:Y:S01]  /*5f40*/  FMUL R8, R33, R12 ;  /* 0x0000000c21087220 */ /* 0x000fe20000400000 */
[----:B------:R-:W-:Y:S01]  /*5f50*/  FFMA R11, R35, R36, R11 ;  /* 0x00000024230b7223 */ /* 0x000fe2000000000b */
[----:B------:R-:W-:Y:S02]  /*5f60*/  HADD2.F32 R36, -RZ, R48.H1_H1 ;  /* 0x30000030ff247230 */ /* 0x000fe40000004100 */
[C---:B------:R-:W-:Y:S01]  /*5f70*/  FMUL R9, R33.reuse, R13 ;  /* 0x0000000d21097220 */ /* 0x040fe20000400000 */
[--C-:B------:R-:W-:Y:S02]  /*5f80*/  HADD2.F32 R21, -RZ, R49.reuse.H0_H0 ;  /* 0x20000031ff157230 */ /* 0x100fe40000004100 */
[----:B------:R-:W-:Y:S01]  /*5f90*/  FMUL R10, R33, R14 ;  /* 0x0000000e210a7220 */ /* 0x000fe20000400000 */
[C---:B------:R-:W-:Y:S01]  /*5fa0*/  FFMA R8, R35.reuse, R20, R8 ;  /* 0x0000001423087223 */ /* 0x040fe20000000008 */
[C---:B------:R-:W-:Y:S01]  /*5fb0*/  FFMA R9, R35.reuse, R36, R9 ;  /* 0x0000002423097223 */ /* 0x040fe20000000009 */
[----:B------:R-:W-:Y:S02]  /*5fc0*/  HADD2.F32 R20, -RZ, R49.H1_H1 ;  /* 0x30000031ff147230 */ /* 0x000fe40000004100 */
[----:B------:R-:W-:Y:S01]  /*5fd0*/  FFMA R10, R35, R21, R10 ;  /* 0x00000015230a7223 */ /* 0x000fe2000000000a */
[C---:B------:R-:W-:Y:S01]  /*5fe0*/  FMUL R15, R33.reuse, R15 ;  /* 0x0000000f210f7220 */ /* 0x040fe20000400000 */
[--C-:B------:R-:W-:Y:S02]  /*5ff0*/  HADD2.F32 R21, -RZ, R50.reuse.H0_H0 ;  /* 0x20000032ff157230 */ /* 0x100fe40000004100 */
[C---:B------:R-:W-:Y:S01]  /*6000*/  FMUL R12, R33.reuse, R16 ;  /* 0x00000010210c7220 */ /* 0x040fe20000400000 */
[----:B------:R-:W-:Y:S02]  /*6010*/  HADD2.F32 R36, -RZ, R50.H1_H1 ;  /* 0x30000032ff247230 */ /* 0x000fe40000004100 */
[C---:B------:R-:W-:Y:S01]  /*6020*/  FMUL R13, R33.reuse, R17 ;  /* 0x00000011210d7220 */ /* 0x040fe20000400000 */
[----:B------:R-:W-:Y:S02]  /*6030*/  HADD2.F32 R37, -RZ, R51.H0_H0 ;  /* 0x20000033ff257230 */ /* 0x000fe40000004100 */
[----:B------:R-:W-:Y:S01]  /*6040*/  FMUL R14, R33, R18 ;  /* 0x00000012210e7220 */ /* 0x000fe20000400000 */
[----:B------:R-:W-:Y:S01]  /*6050*/  FFMA R15, R35, R20, R15 ;  /* 0x00000014230f7223 */ /* 0x000fe2000000000f */
[----:B------:R-:W-:Y:S01]  /*6060*/  FMUL R19, R33, R19 ;  /* 0x0000001321137220 */ /* 0x000fe20000400000 */
[C---:B------:R-:W-:Y:S01]  /*6070*/  FFMA R12, R35.reuse, R21, R12 ;  /* 0x00000015230c7223 */ /* 0x040fe2000000000c */
[C---:B------:R-:W-:Y:S01]  /*6080*/  FFMA R13, R35.reuse, R36, R13 ;  /* 0x00000024230d7223 */ /* 0x040fe2000000000d */
[C---:B------:R-:W-:Y:S01]  /*6090*/  FFMA R14, R35.reuse, R37, R14 ;  /* 0x00000025230e7223 */ /* 0x040fe2000000000e */
[----:B------:R-:W-:Y:S01]  /*60a0*/  FFMA R19, R35, R38, R19 ;  /* 0x0000002623137223 */ /* 0x000fe20000000013 */
[----:B------:R-:W-:Y:S02]  /*60b0*/  F2FP.F16.F32.PACK_AB R45, R7, R3 ;  /* 0x00000003072d723e */ /* 0x000fe400000000ff */
[----:B------:R-:W-:Y:S02]  /*60c0*/  F2FP.F16.F32.PACK_AB R46, R5, R4 ;  /* 0x00000004052e723e */ /* 0x000fe400000000ff */
[----:B------:R-:W-:Y:S02]  /*60d0*/  F2FP.F16.F32.PACK_AB R47, R11, R6 ;  /* 0x000000060b2f723e */ /* 0x000fe400000000ff */
[----:B------:R-:W-:Y:S02]  /*60e0*/  F2FP.F16.F32.PACK_AB R84, R9, R8 ;  /* 0x000000080954723e */ /* 0x000fe400000000ff */
[----:B------:R-:W-:Y:S01]  /*60f0*/  F2FP.F16.F32.PACK_AB R85, R15, R10 ;  /* 0x0000000a0f55723e */ /* 0x000fe200000000ff */
[----:B------:R1:W-:Y:S01]  /*6100*/  STSM.16.M88.4 [R78+0x200], R44 ;  /* 0x0002002c4e007844 */ /* 0x0003e20000000200 */
[----:B------:R-:W-:Y:S02]  /*6110*/  F2FP.F16.F32.PACK_AB R86, R13, R12 ;  /* 0x0000000c0d56723e */ /* 0x000fe400000000ff */
[----:B------:R-:W-:Y:S05]  /*6120*/  F2FP.F16.F32.PACK_AB R87, R19, R14 ;  /* 0x0000000e1357723e */ /* 0x000fea00000000ff */
[----:B------:R1:W-:Y:S01]  /*6130*/  STSM.16.M88.4 [R77+0x200], R84 ;  /* 0x000200544d007844 */ /* 0x0003e20000000200 */
[----:B------:R-:W-:Y:S01]  /*6140*/  @!PT LDS RZ, [RZ] ;  /* 0x00000000fffff984 */ /* 0x000fe20000000800 */
[----:B------:R-:W-:Y:S01]  /*6150*/  @!PT LDS RZ, [RZ] ;  /* 0x00000000fffff984 */ /* 0x000fe20000000800 */
[----:B------:R-:W-:Y:S01]  /*6160*/  @!PT LDS RZ, [RZ] ;  /* 0x00000000fffff984 */ /* 0x000fe20000000800 */
[----:B------:R-:W-:Y:S01]  /*6170*/  @!PT LDS RZ, [RZ] ;  /* 0x00000000fffff984 */ /* 0x000fe20000000800 */
[----:B------:R2:W-:Y:S07]  /*6180*/  MEMBAR.ALL.CTA ;  /* 0x0000000000007992 */ /* 0x0005ee0000008000 */
[----:B--2---:R-:W2:Y:S02]  /*6190*/  FENCE.VIEW.ASYNC.S ;  /* 0x00000000000073c6 */ /* 0x004ea40000000000 */
[----:B--2---:R-:W-:Y:S06]  /*61a0*/  BAR.SYNC.DEFER_BLOCKING 0x1, 0x80 ;  /* 0x0042000000007b1d */ /* 0x004fec0000010000 */
[----:B------:R-:W-:Y:S05]  /*61b0*/  @P0 BRA `(.L_x_101) ;  /* 0x0000000000280947 */ /* 0x000fea0003800000 */
[----:B------:R-:W-:Y:S02]  /*61c0*/  UIADD3 UR4, UPT, UPT, UR48, 0x200, URZ ;  /* 0x0000020030047890 */ /* 0x000fe4000fffe0ff */
[----:B------:R-:W-:Y:S01]  /*61d0*/  UIADD3 UR6, UP0, UPT, UR52, 0x680, URZ ;  /* 0x0000068034067890 */ /* 0x000fe2000ff1e0ff */
[----:B------:R-:W-:Y:S03]  /*61e0*/  UMOV UR43, UR36 ;  /* 0x00000024002b7c82 */ /* 0x000fe60008000000 */
[----:B------:R-:W-:Y:S01]  /*61f0*/  MOV R66, UR4 ;  /* 0x0000000400427c02 */ /* 0x000fe20008000f00 */
[----:B------:R-:W-:Y:S03]  /*6200*/  UIADD3.X UR7, UPT, UPT, URZ, UR53, URZ, UP0, !UPT ;  /* 0x00000035ff077290 */ /* 0x000fe600087fe4ff */
[----:B------:R-:W-:Y:S11]  /*6210*/  R2UR UR40, R66 ;  /* 0x00000000422872ca */ /* 0x000ff600000e0000 */
[----:B------:R-:W-:Y:S02]  /*6220*/  @!UPT UIADD3 URZ, UPT, UPT, URZ, URZ, URZ ;  /* 0x000000fffffff290 */ /* 0x000fe4000fffe0ff */
[----:B------:R2:W-:Y:S01]  /*6230*/  UTMASTG.3D [UR40], [UR6] ;  /* 0x00000028060073b5 */ /* 0x0005e20008010000 */
[----:B------:R0:W-:Y:S01]  /*6240*/  UTMACMDFLUSH ;  /* 0x00000000000079b7 */ /* 0x0001e20000000000 */
[----:B--2---:R-:W-:Y:S04]  /*6250*/  DEPBAR.LE SB0, 0x1 ;  /* 0x000080400000791a */ /* 0x004fe80000000000 */
.L_x_101:
[----:B------:R-:W-:Y:S05]  /*6260*/  BSYNC.RECONVERGENT B0 ;  /* 0x0000000000007941 */ /* 0x000fea0003800200 */
.L_x_100:
[----:B------:R-:W-:Y:S01]  /*6270*/  BAR.SYNC.DEFER_BLOCKING 0x1, 0x80 ;  /* 0x0042000000007b1d */ /* 0x000fe20000010000 */
[----:B------:R-:W-:Y:S01]  /*6280*/  ISETP.NE.AND P1, PT, R76, RZ, PT ;  /* 0x000000ff4c00720c */ /* 0x000fe20003f25270 */
[----:B------:R-:W-:Y:S01]  /*6290*/  UISETP.NE.AND UP0, UPT, UR49, URZ, UPT ;  /* 0x000000ff3100728c */ /* 0x000fe2000bf05270 */
[----:B------:R-:W-:Y:S11]  /*62a0*/  LEA R3, R39, UR48, 0x3 ;  /* 0x0000003027037c11 */ /* 0x000ff6000f8e18ff */
[----:B------:R-:W-:Y:S01]  /*62b0*/  @P1 SHF.L.U32 R2, R70, 0x1f, RZ ;  /* 0x0000001f46021819 */ /* 0x000fe200000006ff */
[----:B------:R-:W-:Y:S06]  /*62c0*/  BRA.U !UP0, `(.L_x_102) ;  /* 0x0000000108247547 */ /* 0x000fec000b800000 */
[----:B------:R-:W-:Y:S01]  /*62d0*/  IMAD.U32 R5, RZ, RZ, UR51 ;  /* 0x00000033ff057e24 */ /* 0x000fe2000f8e00ff */
[----:B------:R-:W-:Y:S01]  /*62e0*/  MOV R0, UR37 ;  /* 0x0000002500007c02 */ /* 0x000fe20008000f00 */
[----:B------:R-:W-:Y:S03]  /*62f0*/  UIADD3 UR51, UPT, UPT, UR51, 0x1, URZ ;  /* 0x0000000133337890 */ /* 0x000fe6000fffe0ff */
[----:B------:R-:W-:Y:S01]  /*6300*/  @P1 LEA R5, R5, UR48, 0x3 ;  /* 0x0000003005051c11 */ /* 0x000fe2000f8e18ff */
[----:B------:R-:W-:Y:S04]  /*6310*/  UISETP.NE.AND UP0, UPT, UR51, 0x4, UPT ;  /* 0x000000043300788c */ /* 0x000fe8000bf05270 */
[----:B------:R-:W-:Y:S01]  /*6320*/  @P1 VIADD R5, R5, 0x80 ;  /* 0x0000008005051836 */ /* 0x000fe20000000000 */
[----:B------:R-:W-:Y:S04]  /*6330*/  USEL UR51, UR51, URZ, UP0 ;  /* 0x000000ff33337287 */ /* 0x000fe80008000000 */
[----:B------:R-:W-:Y:S04]  /*6340*/  @P1 PRMT R0, R0, 0x654, R5 ;  /* 0x0000065400001816 */ /* 0x000fe80000000005 */
[----:B------:R2:W-:Y:S04]  /*6350*/  @P1 SYNCS.ARRIVE.TRANS64.RED.A1T0 RZ, [R0+URZ], RZ ;  /* 0x000000ff00ff19a7 */ /* 0x0005e800081004ff */
.L_x_102:
[----:B------:R-:W4:Y:S01]  /*6360*/  @P1 SYNCS.PHASECHK.TRANS64.TRYWAIT P0, [R3+URZ+0x60], R2 ;  /* 0x00006002030015a7 */ /* 0x000f2200080011ff */
[----:B------:R-:W-:Y:S01]  /*6370*/  BSSY B1, `(.L_x_103) ;  /* 0x0000013000017945 */ /* 0x000fe20003800000 */
[----:B----4-:R-:W-:Y:S03]  /*6380*/  @P1 SEL R81, RZ, 0x1, !P0 ;  /* 0x00000001ff511807 */ /* 0x010fe60004000000 */
[----:B------:R-:W-:Y:S05]  /*6390*/  @!P1 BRA `(.L_x_104) ;  /* 0x0000000000409947 */ /* 0x000fea0003800000 */
[----:B------:R-:W-:Y:S01]  /*63a0*/  ISETP.NE.AND P1, PT, R82, RZ, PT ;  /* 0x000000ff5200720c */ /* 0x000fe20003f25270 */
[----:B------:R-:W-:Y:S01]  /*63b0*/  BSSY B0, `(.L_x_105) ;  /* 0x0000009000007945 */ /* 0x000fe20003800000 */
[----:B------:R-:W-:Y:S11]  /*63c0*/  ISETP.NE.AND P0, PT, R81, RZ, PT ;  /* 0x000000ff5100720c */ /* 0x000ff60003f05270 */
[----:B------:R-:W-:Y:S05]  /*63d0*/  @P1 IMAD R4, R39, 0x1000, R80 ;  /* 0x0000100027041824 */ /* 0x000fea00078e0250 */
[----:B------:R-:W-:Y:S05]  /*63e0*/  @P1 IADD3 R2, PT, PT, R4, UR48, RZ ;  /* 0x0000003004021c10 */ /* 0x000fea000fffe0ff */
[----:B------:R-:W-:Y:S01]  /*63f0*/  @P1 IMAD.IADD R2, R71, 0x1, R2 ;  /* 0x0000000147021824 */ /* 0x000fe200078e0202 */
[----:B------:R-:W-:Y:S06]  /*6400*/  @P0 BRA `(.L_x_106) ;  /* 0x00000000000c0947 */ /* 0x000fec0003800000 */
[----:B--2---:R-:W-:Y:S04]  /*6410*/  SHF.L.U32 R0, R70, 0x1f, RZ ;  /* 0x0000001f46007819 */ /* 0x004fe800000006ff */
[----:B------:R-:W2:Y:S02]  /*6420*/  SYNCS.PHASECHK.TRANS64.TRYWAIT P0, [R3+URZ+0x60], R0 ;  /* 0x00006000030075a7 */ /* 0x000ea400080011ff */
[----:B--2---:R-:W-:Y:S05]  /*6430*/  @!P0 BRA `(.L_x_107) ;  /* 0x0000002400c08947 */ /* 0x004fea0003800000 */
.L_x_106:
[----:B------:R-:W-:Y:S05]  /*6440*/  BSYNC B0 ;  /* 0x0000000000007941 */ /* 0x000fea0003800000 */
.L_x_105:
[----:B------:R-:W-:Y:S02]  /*6450*/  ISETP.NE.AND P0, PT, R82, RZ, PT ;  /* 0x000000ff5200720c */ /* 0x000fe40003f05270 */
[----:B------:R-:W-:Y:S11]  /*6460*/  IADD3 R39, PT, PT, R39, 0x1, RZ ;  /* 0x0000000127277810 */ /* 0x000ff60007ffe0ff */
[----:B------:R-:W-:Y:S05]  /*6470*/  @P0 WARPSYNC.ALL ;  /* 0x0000000000000948 */ /* 0x000fea0003800000 */
[----:B------:R4:W1:Y:S04]  /*6480*/  @P0 LDSM.16.M88.4 R40, [R4+UR48+0x200] ;  /* 0x000200300428083b */ /* 0x0008680008000200 */
[----:B------:R4:W1:Y:S02]  /*6490*/  @P0 LDSM.16.M88.4 R48, [R2+0x200] ;  /* 0x000200000230083b */ /* 0x0008640000000200 */
.L_x_104:
[----:B------:R-:W-:Y:S05]  /*64a0*/  BSYNC B1 ;  /* 0x0000000000017941 */ /* 0x000fea0003800000 */
.L_x_103:
[----:B--2---:R-:W-:Y:S05]  /*64b0*/  VIADD R0, R34, 0x20 ;  /* 0x0000002022007836 */ /* 0x004fea0000000000 */
[----:B------:R-:W-:Y:S04]  /*64c0*/  SHF.R.U32.HI R0, RZ, 0x15, R0 ;  /* 0x00000015ff007819 */ /* 0x000fe80000011600 */
[----:B------:R-:W-:Y:S11]  /*64d0*/  LOP3.LUT P0, RZ, R0, 0x3, R65, 0x48, !PT ;  /* 0x0000000300ff7812 */ /* 0x000ff60007804841 */
[----:B------:R-:W-:Y:S02]  /*64e0*/  @!UPT UIADD3 URZ, UPT, UPT, URZ, URZ, URZ ;  /* 0x000000fffffff290 */ /* 0x000fe4000fffe0ff */
[----:B------:R-:W-:Y:S05]  /*64f0*/  @!P0 BRA `(.L_x_108) ;  /* 0x0000000000408947 */ /* 0x000fea0003800000 */
[----:B------:R-:W2:Y:S01]  /*6500*/  LDCU.64 UR8, c[0x4][0x70] ;  /* 0x01000e00ff0877ac */ /* 0x000ea20008000a00 */
[----:B------:R-:W-:Y:S01]  /*6510*/  MOV R3, 0x0 ;  /* 0x0000000000037802 */ /* 0x000fe20000000f00 */
[----:B------:R-:W-:Y:S02]  /*6520*/  HFMA2 R12, -RZ, RZ, 0, 5.9604644775390625e-08 ;  /* 0x00000001ff0c7431 */ /* 0x000fe400000001ff */
[----:B------:R-:W-:Y:S02]  /*6530*/  IMAD.MOV.U32 R8, RZ, RZ, 0x192 ;  /* 0x00000192ff087424 */ /* 0x000fe400078e00ff */
[----:B------:R-:W-:Y:S01]  /*6540*/  IMAD.MOV.U32 R13, RZ, RZ, RZ ;  /* 0x000000ffff0d7224 */ /* 0x000fe200078e00ff */
[----:B------:R-:W5:Y:S01]  /*6550*/  LDCU.64 UR6, c[0x4][0x78] ;  /* 0x01000f00ff0677ac */ /* 0x000f620008000a00 */
[----:B----4-:R-:W4:Y:S01]  /*6560*/  LDC.64 R2, c[0x4][R3] ;  /* 0x0100000003027b82 */ /* 0x010f220000000a00 */
[----:B------:R-:W3:Y:S01]  /*6570*/  LDCU.64 UR4, c[0x4][0x10] ;  /* 0x01000200ff0477ac */ /* 0x000ee20008000a00 */
[----:B--2---:R-:W-:Y:S01]  /*6580*/  MOV R5, UR9 ;  /* 0x0000000900057c02 */ /* 0x004fe20008000f00 */
[----:B------:R-:W-:Y:S01]  /*6590*/  IMAD.U32 R4, RZ, RZ, UR8 ;  /* 0x00000008ff047e24 */ /* 0x000fe2000f8e00ff */
[----:B-----5:R-:W-:Y:S01]  /*65a0*/  MOV R7, UR7 ;  /* 0x0000000700077c02 */ /* 0x020fe20008000f00 */
[----:B------:R-:W-:Y:S01]  /*65b0*/  IMAD.U32 R6, RZ, RZ, UR6 ;  /* 0x00000006ff067e24 */ /* 0x000fe2000f8e00ff */
[----:B---3--:R-:W-:Y:S01]  /*65c0*/  MOV R11, UR5 ;  /* 0x00000005000b7c02 */ /* 0x008fe20008000f00 */
[----:B------:R-:W-:Y:S02]  /*65d0*/  IMAD.U32 R10, RZ, RZ, UR4 ;  /* 0x00000004ff0a7e24 */ /* 0x000fe4000f8e00ff */
[----:B------:R-:W-:Y:S07]  /*65e0*/  LEPC R20, `(.L_x_108) ;  /* 0x000000001014794e */ /* 0x000fee0000000000 */
[----:B-1--4-:R-:W-:Y:S05]  /*65f0*/  CALL.ABS.NOINC R2 ;  /* 0x0000000002007343 */ /* 0x012fea0003c00000 */
.L_x_108:
[----:B------:R-:W-:Y:S01]  /*6600*/  ISETP.NE.AND P6, PT, R76, RZ, PT ;  /* 0x000000ff4c00720c */ /* 0x000fe20003fc5270 */
[----:B------:R-:W-:Y:S05]  /*6610*/  WARPSYNC.ALL ;  /* 0x0000000000007948 */ /* 0x000fea0003800000 */
[----:B------:R-:W-:Y:S01]  /*6620*/  R2UR UR4, R34 ;  /* 0x00000000220472ca */ /* 0x000fe200000e0000 */
[--C-:B-1----:R-:W-:Y:S01]  /*6630*/  HADD2.F32 R20, -RZ, R40.reuse.H0_H0 ;  /* 0x20000028ff147230 */ /* 0x102fe20000004100 */
[----:B------:R-:W-:Y:S01]  /*6640*/  ISETP.NE.AND P0, PT, R72, RZ, PT ;  /* 0x000000ff4800720c */ /* 0x000fe20003f05270 */
[----:B------:R-:W-:Y:S01]  /*6650*/  HADD2.F32 R21, -RZ, R40.H1_H1 ;  /* 0x30000028ff157230 */ /* 0x000fe20000004100 */
[----:B------:R-:W-:Y:S01]  /*6660*/  MOV R38, UR51 ;  /* 0x0000003300267c02 */ /* 0x000fe20008000f00 */
[--C-:B------:R-:W-:Y:S01]  /*6670*/  HADD2.F32 R36, -RZ, R41.reuse.H1_H1 ;  /* 0x30000029ff247230 */ /* 0x100fe20000004100 */
[----:B------:R-:W-:Y:S01]  /*6680*/  MOV R83, UR37 ;  /* 0x0000002500537c02 */ /* 0x000fe20008000f00 */
[----:B------:R-:W-:Y:S01]  /*6690*/  HADD2.F32 R37, -RZ, R48.H0_H0 ;  /* 0x20000030ff257230 */ /* 0x000fe20000004100 */
[----:B------:R-:W-:Y:S01]  /*66a0*/  @P6 LEA R38, R38, UR48, 0x3 ;  /* 0x0000003026266c11 */ /* 0x000fe2000f8e18ff */
[----:B------:R-:W-:Y:S01]  /*66b0*/  BSSY.RECONVERGENT B0, `(.L_x_109) ;  /* 0x000004d000007945 */ /* 0x000fe20003800200 */
[----:B------:R-:W-:Y:S02]  /*66c0*/  @P6 SHF.L.U32 R88, R70, 0x1f, RZ ;  /* 0x0000001f46586819 */ /* 0x000fe400000006ff */
[----:B------:R-:W-:Y:S01]  /*66d0*/  @P6 IADD3 R38, PT, PT, R38, 0x80, RZ ;  /* 0x0000008026266810 */ /* 0x000fe20007ffe0ff */
[----:B----4-:R-:W1:Y:S03]  /*66e0*/  LDTM.16dp256bit.x4 R4, tmem[UR4+0x20] ;  /* 0x00002004000479ee */ /* 0x010e660008120000 */
[----:B------:R-:W-:Y:S02]  /*66f0*/  @P6 PRMT R38, R83, 0x654, R38 ;  /* 0x0000065453266816 */ /* 0x000fe40000000026 */
[----:B------:R-:W-:Y:S01]  /*6700*/  LEA R83, R39, UR48, 0x3 ;  /* 0x0000003027537c11 */ /* 0x000fe2000f8e18ff */
[C---:B-1----:R-:W-:Y:S01]  /*6710*/  FMUL R0, R33.reuse, R4 ;  /* 0x0000000421007220 */ /* 0x042fe20000400000 */
[C---:B------:R-:W-:Y:S01]  /*6720*/  FMUL R2, R33.reuse, R5 ;  /* 0x0000000521027220 */ /* 0x040fe20000400000 */
[C---:B------:R-:W-:Y:S01]  /*6730*/  FMUL R3, R33.reuse, R6 ;  /* 0x0000000621037220 */ /* 0x040fe20000400000 */
[----:B------:R-:W-:Y:S01]  /*6740*/  FMUL R7, R33, R7 ;  /* 0x0000000721077220 */ /* 0x000fe20000400000 */
[C---:B------:R-:W-:Y:S01]  /*6750*/  FFMA R0, R35.reuse, R20, R0 ;  /* 0x0000001423007223 */ /* 0x040fe20000000000 */
[----:B------:R-:W-:Y:S02]  /*6760*/  HADD2.F32 R20, -RZ, R41.H0_H0 ;  /* 0x20000029ff147230 */ /* 0x000fe40000004100 */
[----:B------:R-:W-:Y:S01]  /*6770*/  FFMA R2, R35, R21, R2 ;  /* 0x0000001523027223 */ /* 0x000fe20000000002 */
[C---:B------:R-:W-:Y:S01]  /*6780*/  FMUL R4, R33.reuse, R8 ;  /* 0x0000000821047220 */ /* 0x040fe20000400000 */
[----:B------:R-:W-:Y:S01]  /*6790*/  FMUL R5, R33, R9 ;  /* 0x0000000921057220 */ /* 0x000fe20000400000 */
[--C-:B------:R-:W-:Y:S02]  /*67a0*/  HADD2.F32 R21, -RZ, R43.reuse.H0_H0 ;  /* 0x2000002bff157230 */ /* 0x100fe40000004100 */
[C---:B------:R-:W-:Y:S01]  /*67b0*/  FFMA R3, R35.reuse, R20, R3 ;  /* 0x0000001423037223 */ /* 0x040fe20000000003 */
[--C-:B------:R-:W-:Y:S01]  /*67c0*/  HADD2.F32 R20, -RZ, R42.reuse.H0_H0 ;  /* 0x2000002aff147230 */ /* 0x100fe20000004100 */
[----:B------:R-:W-:Y:S01]  /*67d0*/  F2FP.F16.F32.PACK_AB R44, R2, R0 ;  /* 0x00000000022c723e */ /* 0x000fe200000000ff */
[----:B------:R-:W-:Y:S01]  /*67e0*/  FFMA R7, R35, R36, R7 ;  /* 0x0000002423077223 */ /* 0x000fe20000000007 */
[----:B------:R-:W-:Y:S01]  /*67f0*/  FMUL R6, R33, R10 ;  /* 0x0000000a21067220 */ /* 0x000fe20000400000 */
[----:B------:R-:W-:Y:S02]  /*6800*/  HADD2.F32 R36, -RZ, R43.H1_H1 ;  /* 0x3000002bff247230 */ /* 0x000fe40000004100 */
[----:B------:R-:W-:Y:S01]  /*6810*/  FFMA R4, R35, R20, R4 ;  /* 0x0000001423047223 */ /* 0x000fe20000000004 */
[----:B------:R-:W-:Y:S01]  /*6820*/  HADD2.F32 R20, -RZ, R42.H1_H1 ;  /* 0x3000002aff147230 */ /* 0x000fe20000004100 */
[----:B------:R-:W-:Y:S01]  /*6830*/  F2FP.F16.F32.PACK_AB R45, R7, R3 ;  /* 0x00000003072d723e */ /* 0x000fe200000000ff */
[C---:B------:R-:W-:Y:S01]  /*6840*/  FMUL R11, R33.reuse, R11 ;  /* 0x0000000b210b7220 */ /* 0x040fe20000400000 */
[C---:B------:R-:W-:Y:S01]  /*6850*/  FMUL R8, R33.reuse, R12 ;  /* 0x0000000c21087220 */ /* 0x040fe20000400000 */
[----:B------:R-:W-:Y:S01]  /*6860*/  FMUL R9, R33, R13 ;  /* 0x0000000d21097220 */ /* 0x000fe20000400000 */
[C---:B------:R-:W-:Y:S01]  /*6870*/  FFMA R5, R35.reuse, R20, R5 ;  /* 0x0000001423057223 */ /* 0x040fe20000000005 */
[----:B------:R-:W-:Y:S02]  /*6880*/  HADD2.F32 R20, -RZ, R48.H1_H1 ;  /* 0x30000030ff147230 */ /* 0x000fe40000004100 */
[C---:B------:R-:W-:Y:S01]  /*6890*/  FFMA R6, R35.reuse, R21, R6 ;  /* 0x0000001523067223 */ /* 0x040fe20000000006 */
[C---:B------:R-:W-:Y:S01]  /*68a0*/  FFMA R11, R35.reuse, R36, R11 ;  /* 0x00000024230b7223 */ /* 0x040fe2000000000b */
[C---:B------:R-:W-:Y:S01]  /*68b0*/  FFMA R8, R35.reuse, R37, R8 ;  /* 0x0000002523087223 */ /* 0x040fe20000000008 */
[--C-:B------:R-:W-:Y:S02]  /*68c0*/  HADD2.F32 R21, -RZ, R49.reuse.H0_H0 ;  /* 0x20000031ff157230 */ /* 0x100fe40000004100 */
[----:B------:R-:W-:Y:S01]  /*68d0*/  FFMA R9, R35, R20, R9 ;  /* 0x0000001423097223 */ /* 0x000fe20000000009 */
[C---:B------:R-:W-:Y:S01]  /*68e0*/  FMUL R10, R33.reuse, R14 ;  /* 0x0000000e210a7220 */ /* 0x040fe20000400000 */
[----:B------:R-:W-:Y:S02]  /*68f0*/  HADD2.F32 R20, -RZ, R49.H1_H1 ;  /* 0x30000031ff147230 */ /* 0x000fe40000004100 */
[C---:B------:R-:W-:Y:S01]  /*6900*/  FMUL R15, R33.reuse, R15 ;  /* 0x0000000f210f7220 */ /* 0x040fe20000400000 */
[----:B------:R-:W-:Y:S01]  /*6910*/  FMUL R12, R33, R16 ;  /* 0x00000010210c7220 */ /* 0x000fe20000400000 */
[C---:B------:R-:W-:Y:S01]  /*6920*/  FFMA R10, R35.reuse, R21, R10 ;  /* 0x00000015230a7223 */ /* 0x040fe2000000000a */
[--C-:B------:R-:W-:Y:S02]  /*6930*/  HADD2.F32 R21, -RZ, R50.reuse.H0_H0 ;  /* 0x20000032ff157230 */ /* 0x100fe40000004100 */
[----:B------:R-:W-:Y:S01]  /*6940*/  FFMA R15, R35, R20, R15 ;  /* 0x00000014230f7223 */ /* 0x000fe2000000000f */
[----:B------:R-:W-:Y:S02]  /*6950*/  HADD2.F32 R20, -RZ, R50.H1_H1 ;  /* 0x30000032ff147230 */ /* 0x000fe40000004100 */
[C---:B------:R-:W-:Y:S01]  /*6960*/  FMUL R13, R33.reuse, R17 ;  /* 0x00000011210d7220 */ /* 0x040fe20000400000 */
[--C-:B------:R-:W-:Y:S02]  /*6970*/  HADD2.F32 R37, -RZ, R51.reuse.H0_H0 ;  /* 0x20000033ff257230 */ /* 0x100fe40000004100 */
[C---:B------:R-:W-:Y:S01]  /*6980*/  FMUL R14, R33.reuse, R18 ;  /* 0x00000012210e7220 */ /* 0x040fe20000400000 */
[----:B------:R-:W-:Y:S02]  /*6990*/  HADD2.F32 R36, -RZ, R51.H1_H1 ;  /* 0x30000033ff247230 */ /* 0x000fe40000004100 */
        /* <DEDUP_REMOVED lines=21> */
[----:B------:R-:W-:Y:S02]  /*6af0*/  UIADD3 UR8, UP0, UPT, UR52, 0x680, URZ ;  /* 0x0000068034087890 */ /* 0x000fe4000ff1e0ff */
[----:B------:R-:W-:Y:S02]  /*6b00*/  UIADD3 UR5, UPT, UPT, UR41, 0x20, URZ ;  /* 0x0000002029057890 */ /* 0x000fe4000fffe0ff */
[----:B------:R-:W-:Y:S02]  /*6b10*/  UIADD3 UR4, UPT, UPT, UR48, 0x1200, URZ ;  /* 0x0000120030047890 */ /* 0x000fe4000fffe0ff */
[----:B------:R-:W-:Y:S01]  /*6b20*/  UIADD3.X UR9, UPT, UPT, URZ, UR53, URZ, UP0, !UPT ;  /* 0x00000035ff097290 */ /* 0x000fe200087fe4ff */
[----:B------:R-:W-:Y:S01]  /*6b30*/  UMOV UR6, UR42 ;  /* 0x0000002a00067c82 */ /* 0x000fe20008000000 */
[----:B------:R-:W-:Y:S07]  /*6b40*/  UMOV UR7, UR36 ;  /* 0x0000002400077c82 */ /* 0x000fee0008000000 */
[----:B------:R2:W-:Y:S01]  /*6b50*/  UTMASTG.3D [UR4], [UR8] ;  /* 0x00000004080073b5 */ /* 0x0005e20008010000 */
[----:B------:R0:W-:Y:S01]  /*6b60*/  UTMACMDFLUSH ;  /* 0x00000000000079b7 */ /* 0x0001e20000000000 */
[----:B--2---:R-:W-:Y:S04]  /*6b70*/  DEPBAR.LE SB0, 0x1 ;  /* 0x000080400000791a */ /* 0x004fe80000000000 */
.L_x_110:
[----:B------:R-:W-:Y:S05]  /*6b80*/  BSYNC.RECONVERGENT B0 ;  /* 0x0000000000007941 */ /* 0x000fea0003800200 */
.L_x_109:
[----:B------:R-:W-:Y:S01]  /*6b90*/  BAR.SYNC.DEFER_BLOCKING 0x1, 0x80 ;  /* 0x0042000000007b1d */ /* 0x000fe20000010000 */
[----:B------:R-:W-:Y:S04]  /*6ba0*/  UIADD3 UR40, UPT, UPT, UR51, 0x1, URZ ;  /* 0x0000000133287890 */ /* 0x000fe8000fffe0ff */
[----:B------:R-:W-:Y:S04]  /*6bb0*/  UISETP.NE.AND UP0, UPT, UR40, 0x4, UPT ;  /* 0x000000042800788c */ /* 0x000fe8000bf05270 */
[----:B------:R-:W-:Y:S01]  /*6bc0*/  USEL UR40, UR40, URZ, UP0 ;  /* 0x000000ff28287287 */ /* 0x000fe20008000000 */
[----:B------:R2:W-:Y:S01]  /*6bd0*/  @P6 SYNCS.ARRIVE.TRANS64.RED.A1T0 RZ, [R38+URZ], RZ ;  /* 0x000000ff26ff69a7 */ /* 0x0005e200081004ff */
[----:B------:R-:W-:Y:S01]  /*6be0*/  BSSY B1, `(.L_x_111) ;  /* 0x0000014000017945 */ /* 0x000fe20003800000 */
[----:B------:R-:W4:Y:S02]  /*6bf0*/  @P6 SYNCS.PHASECHK.TRANS64.TRYWAIT P0, [R83+URZ+0x60], R88 ;  /* 0x00006058530065a7 */ /* 0x000f2400080011ff */
[----:B----4-:R-:W-:Y:S01]  /*6c00*/  @P6 SEL R81, RZ, 0x1, !P0 ;  /* 0x00000001ff516807 */ /* 0x010fe20004000000 */
[----:B--2---:R-:W-:Y:S06]  /*6c10*/  @!P6 BRA `(.L_x_112) ;  /* 0x000000000040e947 */ /* 0x004fec0003800000 */
[----:B------:R-:W-:Y:S01]  /*6c20*/  ISETP.NE.AND P1, PT, R82, RZ, PT ;  /* 0x000000ff5200720c */ /* 0x000fe20003f25270 */
[----:B------:R-:W-:Y:S01]  /*6c30*/  BSSY B0, `(.L_x_113) ;  /* 0x0000009000007945 */ /* 0x000fe20003800000 */
[----:B------:R-:W-:Y:S11]  /*6c40*/  ISETP.NE.AND P0, PT, R81, RZ, PT ;  /* 0x000000ff5100720c */ /* 0x000ff60003f05270 */
[----:B------:R-:W-:Y:S05]  /*6c50*/  @P1 IMAD R2, R39, 0x1000, R80 ;  /* 0x0000100027021824 */ /* 0x000fea00078e0250 */
[----:B------:R-:W-:Y:S05]  /*6c60*/  @P1 IADD3 R0, PT, PT, R2, UR48, RZ ;  /* 0x0000003002001c10 */ /* 0x000fea000fffe0ff */
[----:B------:R-:W-:Y:S01]  /*6c70*/  @P1 IMAD.IADD R0, R71, 0x1, R0 ;  /* 0x0000000147001824 */ /* 0x000fe200078e0200 */
[----:B------:R-:W-:Y:S06]  /*6c80*/  @P0 BRA `(.L_x_114) ;  /* 0x00000000000c0947 */ /* 0x000fec0003800000 */
[----:B------:R-:W-:Y:S04]  /*6c90*/  SHF.L.U32 R4, R70, 0x1f, RZ ;  /* 0x0000001f46047819 */ /* 0x000fe800000006ff */
[----:B------:R-:W2:Y:S02]  /*6ca0*/  SYNCS.PHASECHK.TRANS64.TRYWAIT P0, [R83+URZ+0x60], R4 ;  /* 0x00006004530075a7 */ /* 0x000ea400080011ff */
[----:B--2---:R-:W-:Y:S05]  /*6cb0*/  @!P0 BRA `(.L_x_115) ;  /* 0x0000001c00b48947 */ /* 0x004fea0003800000 */
.L_x_114:
[----:B------:R-:W-:Y:S05]  /*6cc0*/  BSYNC B0 ;  /* 0x0000000000007941 */ /* 0x000fea0003800000 */
.L_x_113:
[----:B------:R-:W-:Y:S02]  /*6cd0*/  ISETP.NE.AND P0, PT, R82, RZ, PT ;  /* 0x000000ff5200720c */ /* 0x000fe40003f05270 */
[----:B------:R-:W-:Y:S11]  /*6ce0*/  IADD3 R39, PT, PT, R39, 0x1, RZ ;  /* 0x0000000127277810 */ /* 0x000ff60007ffe0ff */
[----:B------:R-:W-:Y:S05]  /*6cf0*/  @P0 WARPSYNC.ALL ;  /* 0x0000000000000948 */ /* 0x000fea0003800000 */
[----:B------:R4:W1:Y:S04]  /*6d00*/  @P0 LDSM.16.M88.4 R40, [R2+UR48+0x200] ;  /* 0x000200300228083b */ /* 0x0008680008000200 */
[----:B------:R4:W1:Y:S02]  /*6d10*/  @P0 LDSM.16.M88.4 R48, [R0+0x200] ;  /* 0x000200000030083b */ /* 0x0008640000000200 */
.L_x_112:
[----:B------:R-:W-:Y:S05]  /*6d20*/  BSYNC B1 ;  /* 0x0000000000017941 */ /* 0x000fea0003800000 */
.L_x_111:
[----:B----4-:R-:W-:Y:S05]  /*6d30*/  VIADD R0, R34, 0x40 ;  /* 0x0000004022007836 */ /* 0x010fea0000000000 */
[----:B------:R-:W-:Y:S04]  /*6d40*/  SHF.R.U32.HI R0, RZ, 0x15, R0 ;  /* 0x00000015ff007819 */ /* 0x000fe80000011600 */
[----:B------:R-:W-:Y:S11]  /*6d50*/  LOP3.LUT P0, RZ, R0, 0x3, R65, 0x48, !PT ;  /* 0x0000000300ff7812 */ /* 0x000ff60007804841 */
[----:B------:R-:W-:Y:S02]  /*6d60*/  @!UPT UIADD3 URZ, UPT, UPT, URZ, URZ, URZ ;  /* 0x000000fffffff290 */ /* 0x000fe4000fffe0ff */
        /* <DEDUP_REMOVED lines=8> */
[----:B------:R-:W3:Y:S01]  /*6df0*/  LDCU.64 UR4, c[0x4][0x10] ;  /* 0x01000200ff0477ac */ /* 0x000ee20008000a00 */
[----:B----4-:R-:W-:Y:S01]  /*6e00*/  MOV R5, UR9 ;  /* 0x0000000900057c02 */ /* 0x010fe20008000f00 */
[----:B--2---:R-:W-:Y:S01]  /*6e10*/  IMAD.U32 R4, RZ, RZ, UR8 ;  /* 0x00000008ff047e24 */ /* 0x004fe2000f8e00ff */
[----:B-----5:R-:W-:Y:S01]  /*6e20*/  MOV R7, UR7 ;  /* 0x0000000700077c02 */ /* 0x020fe20008000f00 */
[----:B------:R-:W-:Y:S01]  /*6e30*/  IMAD.U32 R6, RZ, RZ, UR6 ;  /* 0x00000006ff067e24 */ /* 0x000fe2000f8e00ff */
[----:B---3--:R-:W-:Y:S01]  /*6e40*/  MOV R11, UR5 ;  /* 0x00000005000b7c02 */ /* 0x008fe20008000f00 */
[----:B------:R-:W-:Y:S02]  /*6e50*/  IMAD.U32 R10, RZ, RZ, UR4 ;  /* 0x00000004ff0a7e24 */ /* 0x000fe4000f8e00ff */
[----:B------:R-:W-:Y:S07]  /*6e60*/  LEPC R20, `(.L_x_116) ;  /* 0x000000001014794e */ /* 0x000fee0000000000 */
[----:B-1----:R-:W-:Y:S05]  /*6e70*/  CALL.ABS.NOINC R2 ;  /* 0x0000000002007343 */ /* 0x002fea0003c00000 */
.L_x_116:
        /* <DEDUP_REMOVED lines=8> */
[----:B--2---:R-:W-:Y:S01]  /*6f00*/  MOV R83, UR37 ;  /* 0x0000002500537c02 */ /* 0x004fe20008000f00 */
[----:B------:R-:W-:Y:S01]  /*6f10*/  HADD2.F32 R37, -RZ, R48.H0_H0 ;  /* 0x20000030ff257230 */ /* 0x000fe20000004100 */
[----:B------:R-:W-:Y:S01]  /*6f20*/  @P6 LEA R38, R38, UR48, 0x3 ;  /* 0x0000003026266c11 */ /* 0x000fe2000f8e18ff */
[----:B------:R-:W-:Y:S01]  /*6f30*/  BSSY.RECONVERGENT B0, `(.L_x_117) ;  /* 0x000004d000007945 */ /* 0x000fe20003800200 */
[----:B------:R-:W-:Y:S02]  /*6f40*/  LEA R88, R39, UR48, 0x3 ;  /* 0x0000003027587c11 */ /* 0x000fe4000f8e18ff */
[----:B------:R-:W-:Y:S01]  /*6f50*/  @P6 IADD3 R38, PT, PT, R38, 0x80, RZ ;  /* 0x0000008026266810 */ /* 0x000fe20007ffe0ff */
[----:B------:R-:W1:Y:S03]  /*6f60*/  LDTM.16dp256bit.x4 R4, tmem[UR4+0x40] ;  /* 0x00004004000479ee */ /* 0x000e660008120000 */
[----:B------:R-:W-:Y:S02]  /*6f70*/  @P6 PRMT R38, R83, 0x654, R38 ;  /* 0x0000065453266816 */ /* 0x000fe40000000026 */
[----:B------:R-:W-:Y:S01]  /*6f80*/  @P6 SHF.L.U32 R83, R70, 0x1f, RZ ;  /* 0x0000001f46536819 */ /* 0x000fe200000006ff */
        /* <DEDUP_REMOVED lines=71> */
.L_x_118:
[----:B------:R-:W-:Y:S05]  /*7400*/  BSYNC.RECONVERGENT B0 ;  /* 0x0000000000007941 */ /* 0x000fea0003800200 */
.L_x_117:
        /* <DEDUP_REMOVED lines=19> */
.L_x_122:
[----:B------:R-:W-:Y:S05]  /*7540*/  BSYNC B0 ;  /* 0x0000000000007941 */ /* 0x000fea0003800000 */
.L_x_121:
[----:B------:R-:W-:Y:S11]  /*7550*/  ISETP.NE.AND P0, PT, R82, RZ, PT ;  /* 0x000000ff5200720c */ /* 0x000ff60003f05270 */
[----:B------:R-:W-:Y:S02]  /*7560*/  @!UPT UIADD3 URZ, UPT, UPT, URZ, URZ, URZ ;  /* 0x000000fffffff290 */ /* 0x000fe4000fffe0ff */
[----:B------:R-:W-:Y:S05]  /*7570*/  @P0 WARPSYNC.ALL ;  /* 0x0000000000000948 */ /* 0x000fea0003800000 */
[----:B------:R4:W1:Y:S04]  /*7580*/  @P0 LDSM.16.M88.4 R40, [R39+UR48+0x200] ;  /* 0x000200302728083b */ /* 0x0008680008000200 */
[----:B------:R4:W1:Y:S02]  /*7590*/  @P0 LDSM.16.M88.4 R48, [R0+0x200] ;  /* 0x000200000030083b */ /* 0x0008640000000200 */
.L_x_120:
[----:B------:R-:W-:Y:S05]  /*75a0*/  BSYNC B1 ;  /* 0x0000000000017941 */ /* 0x000fea0003800000 */
.L_x_119:
[----:B----4-:R-:W-:Y:S05]  /*75b0*/  VIADD R0, R34, 0x60 ;  /* 0x0000006022007836 */ /* 0x010fea0000000000 */
[----:B------:R-:W-:Y:S04]  /*75c0*/  SHF.R.U32.HI R0, RZ, 0x15, R0 ;  /* 0x00000015ff007819 */ /* 0x000fe80000011600 */
[----:B------:R-:W-:Y:S11]  /*75d0*/  LOP3.LUT P0, RZ, R0, 0x3, R65, 0x48, !PT ;  /* 0x0000000300ff7812 */ /* 0x000ff60007804841 */
[----:B------:R-:W-:Y:S02]  /*75e0*/  @!UPT UIADD3 URZ, UPT, UPT, URZ, URZ, URZ ;  /* 0x000000fffffff290 */ /* 0x000fe4000fffe0ff */
[----:B------:R-:W-:Y:S05]  /*75f0*/  @!P0 BRA `(.L_x_124) ;  /* 0x0000000000408947 */ /* 0x000fea0003800000 */
[----:B------:R-:W4:Y:S01]  /*7600*/  LDCU.64 UR8, c[0x4][0x70] ;  /* 0x01000e00ff0877ac */ /* 0x000f220008000a00 */
[----:B--2---:R-:W-:Y:S01]  /*7610*/  MOV R3, 0x0 ;  /* 0x0000000000037802 */ /* 0x004fe20000000f00 */
[----:B------:R-:W-:Y:S02]  /*7620*/  HFMA2 R12, -RZ, RZ, 0, 5.9604644775390625e-08 ;  /* 0x00000001ff0c7431 */ /* 0x000fe400000001ff */
[----:B------:R-:W-:Y:S02]  /*7630*/  IMAD.MOV.U32 R8, RZ, RZ, 0x192 ;  /* 0x00000192ff087424 */ /* 0x000fe400078e00ff */
[----:B------:R-:W-:Y:S01]  /*7640*/  IMAD.MOV.U32 R13, RZ, RZ, RZ ;  /* 0x000000ffff0d7224 */ /* 0x000fe200078e00ff */
[----:B------:R-:W2:Y:S01]  /*7650*/  LDCU.64 UR6, c[0x4][0x78] ;  /* 0x01000f00ff0677ac */ /* 0x000ea20008000a00 */
[----:B------:R-:W1:Y:S01]  /*7660*/  LDC.64 R2, c[0x4][R3] ;  /* 0x0100000003027b82 */ /* 0x000e620000000a00 */
[----:B------:R-:W5:Y:S01]  /*7670*/  LDCU.64 UR4, c[0x4][0x10] ;  /* 0x01000200ff0477ac */ /* 0x000f620008000a00 */
[----:B----4-:R-:W-:Y:S01]  /*7680*/  MOV R5, UR9 ;  /* 0x0000000900057c02 */ /* 0x010fe20008000f00 */
[----:B------:R-:W-:Y:S01]  /*7690*/  IMAD.U32 R4, RZ, RZ, UR8 ;  /* 0x00000008ff047e24 */ /* 0x000fe2000f8e00ff */
[----:B--2---:R-:W-:Y:S01]  /*76a0*/  MOV R7, UR7 ;  /* 0x0000000700077c02 */ /* 0x004fe20008000f00 */
[----:B------:R-:W-:Y:S01]  /*76b0*/  IMAD.U32 R6, RZ, RZ, UR6 ;  /* 0x00000006ff067e24 */ /* 0x000fe2000f8e00ff */
[----:B-----5:R-:W-:Y:S01]  /*76c0*/  MOV R11, UR5 ;  /* 0x00000005000b7c02 */ /* 0x020fe20008000f00 */
[----:B------:R-:W-:Y:S02]  /*76d0*/  IMAD.U32 R10, RZ, RZ, UR4 ;  /* 0x00000004ff0a7e24 */ /* 0x000fe4000f8e00ff */
[----:B------:R-:W-:Y:S07]  /*76e0*/  LEPC R20, `(.L_x_124) ;  /* 0x000000001014794e */ /* 0x000fee0000000000 */
[----:B-1-3--:R-:W-:Y:S05]  /*76f0*/  CALL.ABS.NOINC R2 ;  /* 0x0000000002007343 */ /* 0x00afea0003c00000 */
.L_x_124:
[----:B------:R-:W-:Y:S01]  /*7700*/  ISETP.NE.AND P0, PT, R72, RZ, PT ;  /* 0x000000ff4800720c */ /* 0x000fe20003f05270 */
[----:B------:R-:W-:Y:S05]  /*7710*/  WARPSYNC.ALL ;  /* 0x0000000000007948 */ /* 0x000fea0003800000 */
[----:B------:R-:W-:Y:S01]  /*7720*/  R2UR UR4, R34 ;  /* 0x00000000220472ca */ /* 0x000fe200000e0000 */
[--C-:B-1----:R-:W-:Y:S01]  /*7730*/  HADD2.F32 R20, -RZ, R40.reuse.H0_H0 ;  /* 0x20000028ff147230 */ /* 0x102fe20000004100 */
[----:B------:R-:W-:Y:S01]  /*7740*/  R2UR UR5, R79 ;  /* 0x000000004f0572ca */ /* 0x000fe200000e0000 */
[----:B------:R-:W-:Y:S01]  /*7750*/  HADD2.F32 R36, -RZ, R40.H1_H1 ;  /* 0x30000028ff247230 */ /* 0x000fe20000004100 */
[----:B------:R-:W-:Y:S01]  /*7760*/  BSSY.RECONVERGENT B0, `(.L_x_125) ;  /* 0x000004f000007945 */ /* 0x000fe20003800200 */
[--C-:B------:R-:W-:Y:S02]  /*7770*/  HADD2.F32 R21, -RZ, R41.reuse.H0_H0 ;  /* 0x20000029ff157230 */ /* 0x100fe40000004100 */
[----:B------:R-:W-:Y:S02]  /*7780*/  HADD2.F32 R38, -RZ, R41.H1_H1 ;  /* 0x30000029ff267230 */ /* 0x000fe40000004100 */
[--C-:B------:R-:W-:Y:S02]  /*7790*/  HADD2.F32 R37, -RZ, R42.reuse.H0_H0 ;  /* 0x2000002aff257230 */ /* 0x100fe40000004100 */
[----:B------:R-:W-:Y:S02]  /*77a0*/  HADD2.F32 R40, -RZ, R42.H1_H1 ;  /* 0x3000002aff287230 */ /* 0x000fe40000004100 */
[----:B------:R-:W1:Y:S01]  /*77b0*/  LDTM.16dp256bit.x4 R4, tmem[UR4+0x60] ;  /* 0x00006004000479ee */ /* 0x000e620008120000 */
[----:B------:R-:W-:Y:S01]  /*77c0*/  NOP ;  /* 0x0000000000007918 */ /* 0x000fe20000000000 */
[----:B------:R-:W-:Y:S01]  /*77d0*/  UIADD3 UR5, UPT, UPT, UR5, 0xf0, URZ ;  /* 0x000000f005057890 */ /* 0x000fe2000fffe0ff */
[--C-:B------:R-:W-:Y:S02]  /*77e0*/  HADD2.F32 R39, -RZ, R43.reuse.H0_H0 ;  /* 0x2000002bff277230 */ /* 0x100fe40000004100 */
[----:B------:R-:W-:Y:S01]  /*77f0*/  HADD2.F32 R41, -RZ, R43.H1_H1 ;  /* 0x3000002bff297230 */ /* 0x000fe20000004100 */
[----:B------:R-:W-:Y:S01]  /*7800*/  UPRMT UR5, UR37, 0x654, UR5 ;  /* 0x0000065425057896 */ /* 0x000fe20008000005 */
[--C-:B------:R-:W-:Y:S02]  /*7810*/  HADD2.F32 R42, -RZ, R48.reuse.H0_H0 ;  /* 0x20000030ff2a7230 */ /* 0x100fe40000004100 */
[----:B------:R-:W-:Y:S02]  /*7820*/  HADD2.F32 R43, -RZ, R48.H1_H1 ;  /* 0x30000030ff2b7230 */ /* 0x000fe40000004100 */
[--C-:B------:R-:W-:Y:S02]  /*7830*/  HADD2.F32 R44, -RZ, R49.reuse.H0_H0 ;  /* 0x20000031ff2c7230 */ /* 0x100fe40000004100 */
[----:B------:R-:W-:Y:S02]  /*7840*/  HADD2.F32 R46, -RZ, R49.H1_H1 ;  /* 0x30000031ff2e7230 */ /* 0x000fe40000004100 */
[----:B-1----:R-:W-:Y:S01]  /*7850*/  SYNCS.ARRIVE.TRANS64.RED.A1T0 RZ, [UR5], RZ ;  /* 0x000000ffffff79a7 */ /* 0x002fe20008100405 */
[--C-:B------:R-:W-:Y:S02]  /*7860*/  HADD2.F32 R45, -RZ, R50.reuse.H0_H0 ;  /* 0x20000032ff2d7230 */ /* 0x100fe40000004100 */
[----:B------:R-:W-:Y:S02]  /*7870*/  HADD2.F32 R48, -RZ, R50.H1_H1 ;  /* 0x30000032ff307230 */ /* 0x000fe40000004100 */
[--C-:B------:R-:W-:Y:S02]  /*7880*/  HADD2.F32 R47, -RZ, R51.reuse.H0_H0 ;  /* 0x20000033ff2f7230 */ /* 0x100fe40000004100 */
[----:B------:R-:W-:Y:S02]  /*7890*/  HADD2.F32 R50, -RZ, R51.H1_H1 ;  /* 0x30000033ff327230 */ /* 0x000fe40000004100 */
[C---:B------:R-:W-:Y:S01]  /*78a0*/  FMUL R4, R33.reuse, R4 ;  /* 0x0000000421047220 */ /* 0x040fe20000400000 */
[C---:B------:R-:W-:Y:S01]  /*78b0*/  FMUL R5, R33.reuse, R5 ;  /* 0x0000000521057220 */ /* 0x040fe20000400000 */
[C---:B------:R-:W-:Y:S01]  /*78c0*/  FMUL R6, R33.reuse, R6 ;  /* 0x0000000621067220 */ /* 0x040fe20000400000 */
[----:B------:R-:W-:Y:S01]  /*78d0*/  FMUL R7, R33, R7 ;  /* 0x0000000721077220 */ /* 0x000fe20000400000 */
[C---:B------:R-:W-:Y:S01]  /*78e0*/  FFMA R4, R35.reuse, R20, R4 ;  /* 0x0000001423047223 */ /* 0x040fe20000000004 */
[C---:B------:R-:W-:Y:S01]  /*78f0*/  FFMA R5, R35.reuse, R36, R5 ;  /* 0x0000002423057223 */ /* 0x040fe20000000005 */
[C---:B------:R-:W-:Y:S01]  /*7900*/  FFMA R6, R35.reuse, R21, R6 ;  /* 0x0000001523067223 */ /* 0x040fe20000000006 */
[----:B------:R-:W-:Y:S01]  /*7910*/  FFMA R7, R35, R38, R7 ;  /* 0x0000002623077223 */ /* 0x000fe20000000007 */
[C---:B------:R-:W-:Y:S01]  /*7920*/  FMUL R8, R33.reuse, R8 ;  /* 0x0000000821087220 */ /* 0x040fe20000400000 */
[----:B------:R-:W-:Y:S01]  /*7930*/  FMUL R9, R33, R9 ;  /* 0x0000000921097220 */ /* 0x000fe20000400000 */
[----:B---3--:R-:W-:Y:S01]  /*7940*/  F2FP.F16.F32.PACK_AB R80, R5, R4 ;  /* 0x000000040550723e */ /* 0x008fe200000000ff */
[----:B------:R-:W-:Y:S01]  /*7950*/  FMUL R0, R33, R10 ;  /* 0x0000000a21007220 */ /* 0x000fe20000400000 */
[----:B------:R-:W-:Y:S01]  /*7960*/  F2FP.F16.F32.PACK_AB R81, R7, R6 ;  /* 0x000000060751723e */ /* 0x000fe200000000ff */
[C---:B------:R-:W-:Y:S01]  /*7970*/  FFMA R8, R35.reuse, R37, R8 ;  /* 0x0000002523087223 */ /* 0x040fe20000000008 */
[----:B------:R-:W-:Y:S01]  /*7980*/  FFMA R9, R35, R40, R9 ;  /* 0x0000002823097223 */ /* 0x000fe20000000009 */
[C---:B------:R-:W-:Y:S01]  /*7990*/  FMUL R2, R33.reuse, R11 ;  /* 0x0000000b21027220 */ /* 0x040fe20000400000 */
[C---:B--2---:R-:W-:Y:S01]  /*79a0*/  FMUL R3, R33.reuse, R12 ;  /* 0x0000000c21037220 */ /* 0x044fe20000400000 */
[----:B------:R-:W-:Y:S01]  /*79b0*/  FMUL R10, R33, R13 ;  /* 0x0000000d210a7220 */ /* 0x000fe20000400000 */
[----:B------:R-:W-:Y:S01]  /*79c0*/  FFMA R0, R35, R39, R0 ;  /* 0x0000002723007223 */ /* 0x000fe20000000000 */
        /* <DEDUP_REMOVED lines=40> */
.L_x_126:
[----:B------:R-:W-:Y:S05]  /*7c50*/  BSYNC.RECONVERGENT B0 ;  /* 0x0000000000007941 */ /* 0x000fea0003800200 */
.L_x_125:
[----:B------:R-:W-:Y:S01]  /*7c60*/  BAR.SYNC.DEFER_BLOCKING 0x1, 0x80 ;  /* 0x0042000000007b1d */ /* 0x000fe20000010000 */
[----:B------:R-:W-:Y:S01]  /*7c70*/  UISETP.NE.AND UP0, UPT, UR49, -0x4, UPT ;  /* 0xfffffffc3100788c */ /* 0x000fe2000bf05270 */
[----:B------:R-:W-:Y:S08]  /*7c80*/  IADD3 R0, PT, PT, R30, 0x1, RZ ;  /* 0x000000011e007810 */ /* 0x000ff00007ffe0ff */
[----:B------:R-:W-:Y:S05]  /*7c90*/  BRA.U !UP0, `(.L_x_127) ;  /* 0x0000000108287547 */ /* 0x000fea000b800000 */
[----:B------:R-:W-:Y:S01]  /*7ca0*/  ISETP.NE.AND P0, PT, R76, RZ, PT ;  /* 0x000000ff4c00720c */ /* 0x000fe20003f05270 */
[----:B------:R-:W-:Y:S01]  /*7cb0*/  IMAD.U32 R3, RZ, RZ, UR51 ;  /* 0x00000033ff037e24 */ /* 0x000fe2000f8e00ff */
[----:B------:R-:W-:Y:S01]  /*7cc0*/  UIADD3 UR51, UPT, UPT, UR51, 0x1, URZ ;  /* 0x0000000133337890 */ /* 0x000fe2000fffe0ff */
[----:B------:R-:W-:Y:S03]  /*7cd0*/  IMAD.U32 R2, RZ, RZ, UR37 ;  /* 0x00000025ff027e24 */ /* 0x000fe6000f8e00ff */
[----:B------:R-:W-:Y:S04]  /*7ce0*/  UISETP.NE.AND UP0, UPT, UR51, 0x4, UPT ;  /* 0x000000043300788c */ /* 0x000fe8000bf05270 */
[----:B------:R-:W-:Y:S03]  /*7cf0*/  USEL UR51, UR51, URZ, UP0 ;  /* 0x000000ff33337287 */ /* 0x000fe60008000000 */
[----:B------:R-:W-:Y:S05]  /*7d00*/  @P0 LEA R3, R3, UR48, 0x3 ;  /* 0x0000003003030c11 */ /* 0x000fea000f8e18ff */
[----:B------:R-:W-:Y:S05]  /*7d10*/  @P0 VIADD R3, R3, 0x80 ;  /* 0x0000008003030836 */ /* 0x000fea0000000000 */
[----:B------:R-:W-:Y:S04]  /*7d20*/  @P0 PRMT R2, R2, 0x654, R3 ;  /* 0x0000065402020816 */ /* 0x000fe80000000003 */
[----:B------:R2:W-:Y:S03]  /*7d30*/  @P0 SYNCS.ARRIVE.TRANS64.RED.A1T0 RZ, [R2+URZ], RZ ;  /* 0x000000ff02ff09a7 */ /* 0x0005e600081004ff */
.L_x_127:
[----:B------:R-:W-:Y:S01]  /*7d40*/  ISETP.NE.AND P2, PT, R73, RZ, PT ;  /* 0x000000ff4900720c */ /* 0x000fe20003f45270 */
[----:B------:R-:W-:Y:S01]  /*7d50*/  UIADD3 UR49, UPT, UPT, UR49, 0x4, URZ ;  /* 0x0000000431317890 */ /* 0x000fe2000fffe0ff */
[----:B------:R-:W-:Y:S01]  /*7d60*/  ISETP.NE.AND P0, PT, R75, 0x2, PT ;  /* 0x000000024b00780c */ /* 0x000fe20003f05270 */
[----:B------:R-:W-:Y:S01]  /*7d70*/  IMAD.IADD R20, R29, 0x1, R58 ;  /* 0x000000011d147824 */ /* 0x000fe200078e023a */
[----:B------:R-:W-:Y:S01]  /*7d80*/  ISETP.NE.AND P1, PT, R0, 0x4, PT ;  /* 0x000000040000780c */ /* 0x000fe20003f25270 */
[----:B------:R-:W-:Y:S01]  /*7d90*/  IMAD.IADD R21, R31, 0x1, R60 ;  /* 0x000000011f157824 */ /* 0x000fe200078e023c */
[----:B------:R-:W-:Y:S02]  /*7da0*/  SEL R3, RZ, 0x1, P0 ;  /* 0x00000001ff037807 */ /* 0x000fe40000000000 */
[----:B--2---:R-:W-:Y:S02]  /*7db0*/  SEL R2, RZ, 0x1, P1 ;  /* 0x00000001ff027807 */ /* 0x004fe40000800000 */
[----:B------:R-:W-:Y:S02]  /*7dc0*/  LOP3.LUT R68, R68, R3, RZ, 0x3c, !PT ;  /* 0x0000000344447212 */ /* 0x000fe400078e3cff */
[----:B------:R-:W-:Y:S02]  /*7dd0*/  LOP3.LUT R69, R69, R2, RZ, 0x3c, !PT ;  /* 0x0000000245457212 */ /* 0x000fe400078e3cff */
[----:B------:R-:W-:Y:S02]  /*7de0*/  @P2 R2UR UR36, R67 ;  /* 0x00000000432422ca */ /* 0x000fe400000e0000 */
[----:B------:R-:W-:Y:S02]  /*7df0*/  SEL R75, R75, RZ, P0 ;  /* 0x000000ff4b4b7207 */ /* 0x000fe40000000000 */
[----:B------:R-:W-:Y:S01]  /*7e00*/  SEL R30, R0, RZ, P1 ;  /* 0x000000ff001e7207 */ /* 0x000fe20000800000 */
[----:B------:R-:W-:Y:S10]  /*7e10*/  @P2 BRA `(.L_x_128) ;  /* 0xffffffd000182947 */ /* 0x000ff4000383ffff */
[----:B------:R-:W-:-:S09]  /*7e20*/  UISETP.NE.AND UP0, UPT, UR50, URZ, UPT ;  /* 0x000000ff3200728c */ /* 0x000fd2000bf05270 */
[----:B------:R-:W-:Y:S05]  /*7e30*/  BRA.U !UP0, `(.L_x_129) ;  /* 0x0000000108487547 */ /* 0x000fea000b800000 */
[----:B------:R-:W2:Y:S02]  /*7e40*/  LDCU.64 UR4, c[0x0][0x890] ;  /* 0x00011200ff0477ac */ /* 0x000ea40008000a00 */
[----:B--2---:R-:W-:-:S04]  /*7e50*/  UISETP.NE.U32.AND UP0, UPT, UR4, URZ, UPT ;  /* 0x000000ff0400728c */ /* 0x004fc8000bf05070 */
[----:B------:R-:W-:-:S09]  /*7e60*/  UISETP.NE.AND.EX UP0, UPT, UR5, URZ, UPT, UP0 ;  /* 0x000000ff0500728c */ /* 0x000fd2000bf05300 */
[----:B------:R-:W-:Y:S05]  /*7e70*/  BRA.U UP0, `(.L_x_130) ;  /* 0x00000001000c7547 */ /* 0x000fea000b800000 */
[----:B------:R-:W-:-:S13]  /*7e80*/  FSETP.NEU.AND P0, PT, R35, RZ, PT ;  /* 0x000000ff2300720b */ /* 0x000fda0003f0d000 */
[----:B------:R-:W-:Y:S05]  /*7e90*/  @!P0 EXIT ;  /* 0x000000000000894d */ /* 0x000fea0003800000 */
[----:B------:R-:W-:Y:S05]  /*7ea0*/  BRA `(.L_x_129) ;  /* 0x00000000002c7947 */ /* 0x000fea0003800000 */
.L_x_130:
[----:B------:R-:W-:Y:S01]  /*7eb0*/  ISETP.NE.AND P0, PT, R74, RZ, PT ;  /* 0x000000ff4a00720c */ /* 0x000fe20003f05270 */
[----:B------:R-:W-:-:S12]  /*7ec0*/  BSSY.RECONVERGENT B0, `(.L_x_129) ;  /* 0x0000009000007945 */ /* 0x000fd80003800200 */
[----:B------:R-:W-:Y:S05]  /*7ed0*/  @P0 BRA `(.L_x_131) ;  /* 0x0000000000140947 */ /* 0x000fea0003800000 */
[----:B------:R-:W2:Y:S02]  /*7ee0*/  LDCU.64 UR4, c[0x0][0x888] ;  /* 0x00011100ff0477ac */ /* 0x000ea40008000a00 */
[----:B--2---:R-:W-:-:S04]  /*7ef0*/  ISETP.NE.U32.AND P0, PT, RZ, UR4, PT ;  /* 0x00000004ff007c0c */ /* 0x004fc8000bf05070 */
[----:B------:R-:W-:-:S13]  /*7f00*/  ISETP.NE.AND.EX P0, PT, RZ, UR5, PT, P0 ;  /* 0x00000005ff007c0c */ /* 0x000fda000bf05300 */
[----:B------:R-:W-:Y:S05]  /*7f10*/  @!P0 EXIT ;  /* 0x000000000000894d */ /* 0x000fea0003800000 */
[----:B------:R-:W-:Y:S05]  /*7f20*/  BRA `(.L_x_132) ;  /* 0x0000000000087947 */ /* 0x000fea0003800000 */
.L_x_131:
[----:B------:R-:W-:-:S13]  /*7f30*/  FSETP.NEU.AND P0, PT, R35, RZ, PT ;  /* 0x000000ff2300720b */ /* 0x000fda0003f0d000 */
[----:B------:R-:W-:Y:S05]  /*7f40*/  @!P0 EXIT ;  /* 0x000000000000894d */ /* 0x000fea0003800000 */
.L_x_132:
[----:B------:R-:W-:Y:S05]  /*7f50*/  BSYNC.RECONVERGENT B0 ;  /* 0x0000000000007941 */ /* 0x000fea0003800200 */
.L_x_129:
[----:B------:R-:W-:Y:S01]  /*7f60*/  ULEA UR4, UR51, UR48, 0x3 ;  /* 0x0000003033047291 */ /* 0x000fe2000f8e18ff */
[----:B------:R-:W-:-:S04]  /*7f70*/  DEPBAR.LE SB0, 0x0 ;  /* 0x000080000000791a */ /* 0x000fc80000000000 */
[----:B------:R-:W-:-:S04]  /*7f80*/  UIADD3 UR4, UPT, UPT, UR4, 0x80, URZ ;  /* 0x0000008004047890 */ /* 0x000fc8000fffe0ff */
[----:B------:R-:W-:-:S09]  /*7f90*/  UPRMT UR4, UR37, 0x654, UR4 ;  /* 0x0000065425047896 */ /* 0x000fd20008000004 */
[----:B------:R-:W-:Y:S01]  /*7fa0*/  SYNCS.ARRIVE.TRANS64.RED.A1T0 RZ, [UR4], RZ ;  /* 0x000000ffffff79a7 */ /* 0x000fe20008100404 */
[----:B------:R-:W-:Y:S05]  /*7fb0*/  EXIT ;  /* 0x000000000000794d */ /* 0x000fea0003800000 */
.L_x_19:
[----:B--2---:R2:W1:Y:S02]  /*7fc0*/  SYNCS.PHASECHK.TRANS64.TRYWAIT P0, [R3+URZ+0x120], R2 ;  /* 0x00012002030075a7 */ /* 0x00446400080011ff */
[----:B-1----:R-:W-:Y:S05]  /*7fd0*/  @!P0 NANOSLEEP.SYNCS 0x989680 ;  /* 0x009896800000895d */ /* 0x002fea0003900000 */
[----:B------:R-:W1:Y:S02]  /*7fe0*/  @!P0 SYNCS.PHASECHK.TRANS64 P0, [R3+URZ+0x120], R2 ;  /* 0x00012002030085a7 */ /* 0x000e6400080010ff */
[----:B-1----:R-:W-:Y:S05]  /*7ff0*/  @!P0 BRA `(.L_x_19) ;  /* 0xfffffffc00f08947 */ /* 0x002fea000383ffff */
[----:B------:R-:W-:Y:S05]  /*8000*/  BRA `(.L_x_133) ;  /* 0xffffff9400887947 */ /* 0x000fea000383ffff */
.L_x_22:
[----:B-1----:R-:W-:-:S07]  /*8010*/  MOV R2, UR33 ;  /* 0x0000002100027c02 */ /* 0x002fce0008000f00 */
.L_x_134:
[----:B-1----:R1:W2:Y:S02]  /*8020*/  SYNCS.PHASECHK.TRANS64.TRYWAIT P0, [R2+URZ+0x30], R5 ;  /* 0x00003005020075a7 */ /* 0x0022a400080011ff */
[----:B--2---:R-:W-:Y:S05]  /*8030*/  @!P0 NANOSLEEP.SYNCS 0x989680 ;  /* 0x009896800000895d */ /* 0x004fea0003900000 */
[----:B------:R-:W2:Y:S02]  /*8040*/  @!P0 SYNCS.PHASECHK.TRANS64 P0, [R2+URZ+0x30], R5 ;  /* 0x00003005020085a7 */ /* 0x000ea400080010ff */
[----:B--2---:R-:W-:Y:S05]  /*8050*/  @!P0 BRA `(.L_x_134) ;  /* 0xfffffffc00f08947 */ /* 0x004fea000383ffff */
[----:B------:R-:W-:Y:S05]  /*8060*/  BRA `(.L_x_21) ;  /* 0xffffff9400d87947 */ /* 0x000fea000383ffff */
.L_x_28:
[----:B-1----:R-:W-:-:S07]  /*8070*/  MOV R2, UR17 ;  /* 0x0000001100027c02 */ /* 0x002fce0008000f00 */
.L_x_135:
[----:B-1----:R1:W2:Y:S02]  /*8080*/  SYNCS.PHASECHK.TRANS64.TRYWAIT P0, [R2+URZ+0x30], R5 ;  /* 0x00003005020075a7 */ /* 0x0022a400080011ff */
[----:B--2---:R-:W-:Y:S05]  /*8090*/  @!P0 NANOSLEEP.SYNCS 0x989680 ;  /* 0x009896800000895d */ /* 0x004fea0003900000 */
[----:B------:R-:W2:Y:S02]  /*80a0*/  @!P0 SYNCS.PHASECHK.TRANS64 P0, [R2+URZ+0x30], R5 ;  /* 0x00003005020085a7 */ /* 0x000ea400080010ff */
[----:B--2---:R-:W-:Y:S05]  /*80b0*/  @!P0 BRA `(.L_x_135) ;  /* 0xfffffffc00f08947 */ /* 0x004fea000383ffff */
[----:B------:R-:W-:Y:S05]  /*80c0*/  BRA `(.L_x_27) ;  /* 0xffffff9800807947 */ /* 0x000fea000383ffff */
.L_x_32:
[----:B-1----:R1:W2:Y:S02]  /*80d0*/  SYNCS.PHASECHK.TRANS64.TRYWAIT P0, [R2+URZ+0xb0], R3 ;  /* 0x0000b003020075a7 */ /* 0x0022a400080011ff */
[----:B--2---:R-:W-:Y:S05]  /*80e0*/  @!P0 NANOSLEEP.SYNCS 0x989680 ;  /* 0x009896800000895d */ /* 0x004fea0003900000 */
[----:B------:R-:W2:Y:S02]  /*80f0*/  @!P0 SYNCS.PHASECHK.TRANS64 P0, [R2+URZ+0xb0], R3 ;  /* 0x0000b003020085a7 */ /* 0x000ea400080010ff */
[----:B--2---:R-:W-:Y:S05]  /*8100*/  @!P0 BRA `(.L_x_32) ;  /* 0xfffffffc00f08947 */ /* 0x004fea000383ffff */
[----:B------:R-:W-:Y:S05]  /*8110*/  BRA `(.L_x_136) ;  /* 0xffffff9c00107947 */ /* 0x000fea000383ffff */
.L_x_36:
[----:B----4-:R-:W-:-:S07]  /*8120*/  MOV R0, UR5 ;  /* 0x0000000500007c02 */ /* 0x010fce0008000f00 */
.L_x_137:
[----:B-1----:R1:W2:Y:S02]  /*8130*/  SYNCS.PHASECHK.TRANS64.TRYWAIT P0, [R0+URZ], R3 ;  /* 0x00000003000075a7 */ /* 0x0022a400080011ff */
[----:B--2---:R-:W-:Y:S05]  /*8140*/  @!P0 NANOSLEEP.SYNCS 0x989680 ;  /* 0x009896800000895d */ /* 0x004fea0003900000 */
[----:B------:R-:W2:Y:S02]  /*8150*/  @!P0 SYNCS.PHASECHK.TRANS64 P0, [R0+URZ], R3 ;  /* 0x00000003000085a7 */ /* 0x000ea400080010ff */
[----:B--2---:R-:W-:Y:S05]  /*8160*/  @!P0 BRA `(.L_x_137) ;  /* 0xfffffffc00f08947 */ /* 0x004fea000383ffff */
[----:B------:R-:W-:Y:S05]  /*8170*/  BRA `(.L_x_138) ;  /* 0xffffffa000807947 */ /* 0x000fea000383ffff */
.L_x_37:
[----:B----4-:R-:W-:-:S07]  /*8180*/  MOV R0, UR5 ;  /* 0x0000000500007c02 */ /* 0x010fce0008000f00 */
.L_x_139:
[----:B-1----:R1:W2:Y:S02]  /*8190*/  SYNCS.PHASECHK.TRANS64.TRYWAIT P0, [R0+URZ], R3 ;  /* 0x00000003000075a7 */ /* 0x0022a400080011ff */
[----:B--2---:R-:W-:Y:S05]  /*81a0*/  @!P0 NANOSLEEP.SYNCS 0x989680 ;  /* 0x009896800000895d */ /* 0x004fea0003900000 */
[----:B------:R-:W2:Y:S02]  /*81b0*/  @!P0 SYNCS.PHASECHK.TRANS64 P0, [R0+URZ], R3 ;  /* 0x00000003000085a7 */ /* 0x000ea400080010ff */
[----:B--2---:R-:W-:Y:S05]  /*81c0*/  @!P0 BRA `(.L_x_139) ;  /* 0xfffffffc00f08947 */ /* 0x004fea000383ffff */
[----:B------:R-:W-:Y:S05]  /*81d0*/  BRA `(.L_x_140) ;  /* 0xffffffa0008c7947 */ /* 0x000fea000383ffff */
.L_x_38:
[----:B----4-:R-:W-:-:S07]  /*81e0*/  MOV R0, UR5 ;  /* 0x0000000500007c02 */ /* 0x010fce0008000f00 */
.L_x_141:
[----:B-1----:R1:W2:Y:S02]  /*81f0*/  SYNCS.PHASECHK.TRANS64.TRYWAIT P0, [R0+URZ], R3 ;  /* 0x00000003000075a7 */ /* 0x0022a400080011ff */
[----:B--2---:R-:W-:Y:S05]  /*8200*/  @!P0 NANOSLEEP.SYNCS 0x989680 ;  /* 0x009896800000895d */ /* 0x004fea0003900000 */
[----:B------:R-:W2:Y:S02]  /*8210*/  @!P0 SYNCS.PHASECHK.TRANS64 P0, [R0+URZ], R3 ;  /* 0x00000003000085a7 */ /* 0x000ea400080010ff */
[----:B--2---:R-:W-:Y:S05]  /*8220*/  @!P0 BRA `(.L_x_141) ;  /* 0xfffffffc00f08947 */ /* 0x004fea000383ffff */
[----:B------:R-:W-:Y:S05]  /*8230*/  BRA `(.L_x_142) ;  /* 0xffffffa000987947 */ /* 0x000fea000383ffff */
.L_x_39:
[----:B----4-:R-:W-:-:S07]  /*8240*/  MOV R0, UR5 ;  /* 0x0000000500007c02 */ /* 0x010fce0008000f00 */
.L_x_143:
[----:B-1----:R1:W2:Y:S02]  /*8250*/  SYNCS.PHASECHK.TRANS64.TRYWAIT P0, [R0+URZ], R3 ;  /* 0x00000003000075a7 */ /* 0x0022a400080011ff */
[----:B--2---:R-:W-:Y:S05]  /*8260*/  @!P0 NANOSLEEP.SYNCS 0x989680 ;  /* 0x009896800000895d */ /* 0x004fea0003900000 */
[----:B------:R-:W2:Y:S02]  /*8270*/  @!P0 SYNCS.PHASECHK.TRANS64 P0, [R0+URZ], R3 ;  /* 0x00000003000085a7 */ /* 0x000ea400080010ff */
[----:B--2---:R-:W-:Y:S05]  /*8280*/  @!P0 BRA `(.L_x_143) ;  /* 0xfffffffc00f08947 */ /* 0x004fea000383ffff */
[----:B------:R-:W-:Y:S05]  /*8290*/  BRA `(.L_x_144) ;  /* 0xffffffa000a47947 */ /* 0x000fea000383ffff */
.L_x_40:
[----:B----4-:R-:W-:-:S07]  /*82a0*/  MOV R0, UR5 ;  /* 0x0000000500007c02 */ /* 0x010fce0008000f00 */
.L_x_145:
[----:B-1----:R1:W2:Y:S02]  /*82b0*/  SYNCS.PHASECHK.TRANS64.TRYWAIT P0, [R0+URZ], R3 ;  /* 0x00000003000075a7 */ /* 0x0022a400080011ff */
[----:B--2---:R-:W-:Y:S05]  /*82c0*/  @!P0 NANOSLEEP.SYNCS 0x989680 ;  /* 0x009896800000895d */ /* 0x004fea0003900000 */
[----:B------:R-:W2:Y:S02]  /*82d0*/  @!P0 SYNCS.PHASECHK.TRANS64 P0, [R0+URZ], R3 ;  /* 0x00000003000085a7 */ /* 0x000ea400080010ff */
[----:B--2---:R-:W-:Y:S05]  /*82e0*/  @!P0 BRA `(.L_x_145) ;  /* 0xfffffffc00f08947 */ /* 0x004fea000383ffff */
[----:B------:R-:W-:Y:S05]  /*82f0*/  BRA `(.L_x_146) ;  /* 0xffffffa000b07947 */ /* 0x000fea000383ffff */
.L_x_43:
[----:B-1----:R1:W2:Y:S02]  /*8300*/  SYNCS.PHASECHK.TRANS64.TRYWAIT P0, [R0+URZ+0x110], R5 ;  /* 0x00011005000075a7 */ /* 0x0022a400080011ff */
[----:B--2---:R-:W-:Y:S05]  /*8310*/  @!P0 NANOSLEEP.SYNCS 0x989680 ;  /* 0x009896800000895d */ /* 0x004fea0003900000 */
[----:B------:R-:W2:Y:S02]  /*8320*/  @!P0 SYNCS.PHASECHK.TRANS64 P0, [R0+URZ+0x110], R5 ;  /* 0x00011005000085a7 */ /* 0x000ea400080010ff */
[----:B--2---:R-:W-:Y:S05]  /*8330*/  @!P0 BRA `(.L_x_43) ;  /* 0xfffffffc00f08947 */ /* 0x004fea000383ffff */
[----:B------:R-:W-:Y:S05]  /*8340*/  BRA `(.L_x_147) ;  /* 0xffffffa4000c7947 */ /* 0x000fea000383ffff */
.L_x_44:
[----:B------:R-:W-:-:S07]  /*8350*/  MOV R0, UR5 ;  /* 0x0000000500007c02 */ /* 0x000fce0008000f00 */
.L_x_148:
[----:B-1----:R1:W2:Y:S02]  /*8360*/  SYNCS.PHASECHK.TRANS64.TRYWAIT P0, [R0+URZ+0xc0], R5 ;  /* 0x0000c005000075a7 */ /* 0x0022a400080011ff */
[----:B--2---:R-:W-:Y:S05]  /*8370*/  @!P0 NANOSLEEP.SYNCS 0x989680 ;  /* 0x009896800000895d */ /* 0x004fea0003900000 */
[----:B------:R-:W2:Y:S02]  /*8380*/  @!P0 SYNCS.PHASECHK.TRANS64 P0, [R0+URZ+0xc0], R5 ;  /* 0x0000c005000085a7 */ /* 0x000ea400080010ff */
[----:B--2---:R-:W-:Y:S05]  /*8390*/  @!P0 BRA `(.L_x_148) ;  /* 0xfffffffc00f08947 */ /* 0x004fea000383ffff */
[----:B------:R-:W-:Y:S05]  /*83a0*/  BRA `(.L_x_149) ;  /* 0xffffffa4001c7947 */ /* 0x000fea000383ffff */
.L_x_45:
[----:B-1----:R1:W2:Y:S02]  /*83b0*/  SYNCS.PHASECHK.TRANS64.TRYWAIT P1, [R0+URZ+0xb0], R5 ;  /* 0x0000b005000075a7 */ /* 0x0022a400080211ff */
[----:B--2---:R-:W-:Y:S05]  /*83c0*/  @!P1 NANOSLEEP.SYNCS 0x989680 ;  /* 0x009896800000995d */ /* 0x004fea0003900000 */
[----:B------:R-:W2:Y:S02]  /*83d0*/  @!P1 SYNCS.PHASECHK.TRANS64 P1, [R0+URZ+0xb0], R5 ;  /* 0x0000b005000095a7 */ /* 0x000ea400080210ff */
[----:B--2---:R-:W-:Y:S05]  /*83e0*/  @!P1 BRA `(.L_x_45) ;  /* 0xfffffffc00f09947 */ /* 0x004fea000383ffff */
[----:B------:R-:W-:Y:S05]  /*83f0*/  BRA `(.L_x_150) ;  /* 0xffffffa4004c7947 */ /* 0x000fea000383ffff */
.L_x_48:
[----:B------:R-:W-:-:S07]  /*8400*/  MOV R0, UR5 ;  /* 0x0000000500007c02 */ /* 0x000fce0008000f00 */
.L_x_151:
[----:B-1----:R1:W2:Y:S02]  /*8410*/  SYNCS.PHASECHK.TRANS64.TRYWAIT P0, [R0+URZ+0xc0], R3 ;  /* 0x0000c003000075a7 */ /* 0x0022a400080011ff */
[----:B--2---:R-:W-:Y:S05]  /*8420*/  @!P0 NANOSLEEP.SYNCS 0x989680 ;  /* 0x009896800000895d */ /* 0x004fea0003900000 */
[----:B------:R-:W2:Y:S02]  /*8430*/  @!P0 SYNCS.PHASECHK.TRANS64 P0, [R0+URZ+0xc0], R3 ;  /* 0x0000c003000085a7 */ /* 0x000ea400080010ff */
[----:B--2---:R-:W-:Y:S05]  /*8440*/  @!P0 BRA `(.L_x_151) ;  /* 0xfffffffc00f08947 */ /* 0x004fea000383ffff */
[----:B------:R-:W-:Y:S05]  /*8450*/  BRA `(.L_x_47) ;  /* 0xffffffa400a07947 */ /* 0x000fea000383ffff */
.L_x_55:
[----:B-1----:R1:W2:Y:S02]  /*8460*/  SYNCS.PHASECHK.TRANS64.TRYWAIT P1, [R0+URZ+0xb0], R5 ;  /* 0x0000b005000075a7 */ /* 0x0022a400080211ff */
[----:B--2---:R-:W-:Y:S05]  /*8470*/  @!P1 NANOSLEEP.SYNCS 0x989680 ;  /* 0x009896800000995d */ /* 0x004fea0003900000 */
[----:B------:R-:W2:Y:S02]  /*8480*/  @!P1 SYNCS.PHASECHK.TRANS64 P1, [R0+URZ+0xb0], R5 ;  /* 0x0000b005000095a7 */ /* 0x000ea400080210ff */
[----:B--2---:R-:W-:Y:S05]  /*8490*/  @!P1 BRA `(.L_x_55) ;  /* 0xfffffffc00f09947 */ /* 0x004fea000383ffff */
[----:B------:R-:W-:Y:S05]  /*84a0*/  BRA `(.L_x_152) ;  /* 0xffffffac00107947 */ /* 0x000fea000383ffff */
.L_x_56:
[----:B------:R-:W-:-:S07]  /*84b0*/  MOV R3, UR7 ;  /* 0x0000000700037c02 */ /* 0x000fce0008000f00 */
.L_x_153:
[----:B-1----:R1:W2:Y:S02]  /*84c0*/  SYNCS.PHASECHK.TRANS64.TRYWAIT P0, [R3+URZ+0xf0], R0 ;  /* 0x0000f000030075a7 */ /* 0x0022a400080011ff */
[----:B--2---:R-:W-:Y:S05]  /*84d0*/  @!P0 NANOSLEEP.SYNCS 0x989680 ;  /* 0x009896800000895d */ /* 0x004fea0003900000 */
[----:B------:R-:W2:Y:S02]  /*84e0*/  @!P0 SYNCS.PHASECHK.TRANS64 P0, [R3+URZ+0xf0], R0 ;  /* 0x0000f000030085a7 */ /* 0x000ea400080010ff */
[----:B--2---:R-:W-:Y:S05]  /*84f0*/  @!P0 BRA `(.L_x_153) ;  /* 0xfffffffc00f08947 */ /* 0x004fea000383ffff */
[----:B------:R-:W-:Y:S05]  /*8500*/  BRA `(.L_x_154) ;  /* 0xffffffac00607947 */ /* 0x000fea000383ffff */
.L_x_59:
[----:B------:R-:W-:Y:S07]  /*8510*/  MOV R0, UR6 ;  /* 0x0000000600007c02 */ /* 0x000fee0008000f00 */
.L_x_155:
[----:B-1----:R1:W2:Y:S02]  /*8520*/  SYNCS.PHASECHK.TRANS64.TRYWAIT P0, [R0+URZ], R3 ;  /* 0x00000003000075a7 */ /* 0x0022a400080011ff */
[----:B--2---:R-:W-:Y:S05]  /*8530*/  @!P0 NANOSLEEP.SYNCS 0x989680 ;  /* 0x009896800000895d */ /* 0x004fea0003900000 */
[----:B------:R-:W2:Y:S02]  /*8540*/  @!P0 SYNCS.PHASECHK.TRANS64 P0, [R0+URZ], R3 ;  /* 0x00000003000085a7 */ /* 0x000ea400080010ff */
[----:B--2---:R-:W-:Y:S05]  /*8550*/  @!P0 BRA `(.L_x_155) ;  /* 0xfffffffc00f08947 */ /* 0x004fea000383ffff */
[----:B------:R-:W-:Y:S05]  /*8560*/  BRA `(.L_x_58) ;  /* 0xffffffac007c7947 */ /* 0x000fea000383ffff */
.L_x_62:
[----:B------:R-:W-:-:S07]  /*8570*/  MOV R0, UR6 ;  /* 0x0000000600007c02 */ /* 0x000fce0008000f00 */
.L_x_156:
[----:B--2---:R2:W4:Y:S02]  /*8580*/  SYNCS.PHASECHK.TRANS64.TRYWAIT P0, [R0+URZ], R3 ;  /* 0x00000003000075a7 */ /* 0x00452400080011ff */
[----:B----4-:R-:W-:Y:S05]  /*8590*/  @!P0 NANOSLEEP.SYNCS 0x989680 ;  /* 0x009896800000895d */ /* 0x010fea0003900000 */
[----:B------:R-:W4:Y:S02]  /*85a0*/  @!P0 SYNCS.PHASECHK.TRANS64 P0, [R0+URZ], R3 ;  /* 0x00000003000085a7 */ /* 0x000f2400080010ff */
[----:B----4-:R-:W-:Y:S05]  /*85b0*/  @!P0 BRA `(.L_x_156) ;  /* 0xfffffffc00f08947 */ /* 0x010fea000383ffff */
[----:B------:R-:W-:Y:S05]  /*85c0*/  BRA `(.L_x_157) ;  /* 0xffffffb000587947 */ /* 0x000fea000383ffff */
.L_x_63:
[----:B------:R-:W-:-:S07]  /*85d0*/  MOV R0, UR6 ;  /* 0x0000000600007c02 */ /* 0x000fce0008000f00 */
.L_x_158:
[----:B-1----:R1:W2:Y:S02]  /*85e0*/  SYNCS.PHASECHK.TRANS64.TRYWAIT P0, [R0+URZ], R3 ;  /* 0x00000003000075a7 */ /* 0x0022a400080011ff */
[----:B--2---:R-:W-:Y:S05]  /*85f0*/  @!P0 NANOSLEEP.SYNCS 0x989680 ;  /* 0x009896800000895d */ /* 0x004fea0003900000 */
[----:B------:R-:W2:Y:S02]  /*8600*/  @!P0 SYNCS.PHASECHK.TRANS64 P0, [R0+URZ], R3 ;  /* 0x00000003000085a7 */ /* 0x000ea400080010ff */
[----:B--2---:R-:W-:Y:S05]  /*8610*/  @!P0 BRA `(.L_x_158) ;  /* 0xfffffffc00f08947 */ /* 0x004fea000383ffff */
[----:B------:R-:W-:Y:S05]  /*8620*/  BRA `(.L_x_159) ;  /* 0xffffffb000647947 */ /* 0x000fea000383ffff */
.L_x_64:
[----:B------:R-:W-:-:S07]  /*8630*/  MOV R0, UR6 ;  /* 0x0000000600007c02 */ /* 0x000fce0008000f00 */
.L_x_160:
[----:B-1----:R1:W2:Y:S02]  /*8640*/  SYNCS.PHASECHK.TRANS64.TRYWAIT P0, [R0+URZ], R3 ;  /* 0x00000003000075a7 */ /* 0x0022a400080011ff */
[----:B--2---:R-:W-:Y:S05]  /*8650*/  @!P0 NANOSLEEP.SYNCS 0x989680 ;  /* 0x009896800000895d */ /* 0x004fea0003900000 */
[----:B------:R-:W2:Y:S02]  /*8660*/  @!P0 SYNCS.PHASECHK.TRANS64 P0, [R0+URZ], R3 ;  /* 0x00000003000085a7 */ /* 0x000ea400080010ff */
[----:B--2---:R-:W-:Y:S05]  /*8670*/  @!P0 BRA `(.L_x_160) ;  /* 0xfffffffc00f08947 */ /* 0x004fea000383ffff */
[----:B------:R-:W-:Y:S05]  /*8680*/  BRA `(.L_x_161) ;  /* 0xffffffb000707947 */ /* 0x000fea000383ffff */
.L_x_65:
[----:B------:R-:W-:-:S07]  /*8690*/  MOV R0, UR7 ;  /* 0x0000000700007c02 */ /* 0x000fce0008000f00 */
.L_x_162:
[----:B-1----:R1:W2:Y:S02]  /*86a0*/  SYNCS.PHASECHK.TRANS64.TRYWAIT P0, [R0+URZ], R3 ;  /* 0x00000003000075a7 */ /* 0x0022a400080011ff */
[----:B--2---:R-:W-:Y:S05]  /*86b0*/  @!P0 NANOSLEEP.SYNCS 0x989680 ;  /* 0x009896800000895d */ /* 0x004fea0003900000 */
[----:B------:R-:W2:Y:S02]  /*86c0*/  @!P0 SYNCS.PHASECHK.TRANS64 P0, [R0+URZ], R3 ;  /* 0x00000003000085a7 */ /* 0x000ea400080010ff */
[----:B--2---:R-:W-:Y:S05]  /*86d0*/  @!P0 BRA `(.L_x_162) ;  /* 0xfffffffc00f08947 */ /* 0x004fea000383ffff */
[----:B------:R-:W-:Y:S05]  /*86e0*/  BRA `(.L_x_163) ;  /* 0xffffffb0007c7947 */ /* 0x000fea000383ffff */
.L_x_70:
[----:B--2---:R2:W3:Y:S02]  /*86f0*/  SYNCS.PHASECHK.TRANS64.TRYWAIT P0, [R0+URZ+0xb0], R3 ;  /* 0x0000b003000075a7 */ /* 0x0044e400080011ff */
[----:B---3--:R-:W-:Y:S05]  /*8700*/  @!P0 NANOSLEEP.SYNCS 0x989680 ;  /* 0x009896800000895d */ /* 0x008fea0003900000 */
[----:B------:R-:W3:Y:S02]  /*8710*/  @!P0 SYNCS.PHASECHK.TRANS64 P0, [R0+URZ+0xb0], R3 ;  /* 0x0000b003000085a7 */ /* 0x000ee400080010ff */
[----:B---3--:R-:W-:Y:S05]  /*8720*/  @!P0 BRA `(.L_x_70) ;  /* 0xfffffffc00f08947 */ /* 0x008fea000383ffff */
[----:B------:R-:W-:Y:S05]  /*8730*/  BRA `(.L_x_164) ;  /* 0xffffffb400887947 */ /* 0x000fea000383ffff */
.L_x_73:
[----:B------:R-:W-:Y:S07]  /*8740*/  MOV R0, UR7 ;  /* 0x0000000700007c02 */ /* 0x000fee0008000f00 */
.L_x_165:
[----:B--2---:R2:W3:Y:S02]  /*8750*/  SYNCS.PHASECHK.TRANS64.TRYWAIT P0, [R0+URZ+0xa8], R3 ;  /* 0x0000a803000075a7 */ /* 0x0044e400080011ff */
[----:B---3--:R-:W-:Y:S05]  /*8760*/  @!P0 NANOSLEEP.SYNCS 0x989680 ;  /* 0x009896800000895d */ /* 0x008fea0003900000 */
[----:B------:R-:W3:Y:S02]  /*8770*/  @!P0 SYNCS.PHASECHK.TRANS64 P0, [R0+URZ+0xa8], R3 ;  /* 0x0000a803000085a7 */ /* 0x000ee400080010ff */
[----:B---3--:R-:W-:Y:S05]  /*8780*/  @!P0 BRA `(.L_x_165) ;  /* 0xfffffffc00f08947 */ /* 0x008fea000383ffff */
[----:B------:R-:W-:Y:S05]  /*8790*/  BRA `(.L_x_72) ;  /* 0xffffffb800687947 */ /* 0x000fea000383ffff */
.L_x_76:
[----:B------:R-:W-:Y:S07]  /*87a0*/  MOV R3, UR7 ;  /* 0x0000000700037c02 */ /* 0x000fee0008000f00 */
.L_x_166:
[----:B-1----:R1:W2:Y:S02]  /*87b0*/  SYNCS.PHASECHK.TRANS64.TRYWAIT P0, [R3+URZ+0x80], R12 ;  /* 0x0000800c030075a7 */ /* 0x0022a400080011ff */
[----:B--2---:R-:W-:Y:S05]  /*87c0*/  @!P0 NANOSLEEP.SYNCS 0x989680 ;  /* 0x009896800000895d */ /* 0x004fea0003900000 */
[----:B------:R-:W2:Y:S02]  /*87d0*/  @!P0 SYNCS.PHASECHK.TRANS64 P0, [R3+URZ+0x80], R12 ;  /* 0x0000800c030085a7 */ /* 0x000ea400080010ff */
[----:B--2---:R-:W-:Y:S05]  /*87e0*/  @!P0 BRA `(.L_x_166) ;  /* 0xfffffffc00f08947 */ /* 0x004fea000383ffff */
[----:B------:R-:W-:Y:S05]  /*87f0*/  BRA `(.L_x_167) ;  /* 0xffffffb800e07947 */ /* 0x000fea000383ffff */
.L_x_77:
[----:B-1----:R-:W-:Y:S07]  /*8800*/  MOV R3, UR7 ;  /* 0x0000000700037c02 */ /* 0x002fee0008000f00 */
.L_x_168:
[----:B-1----:R1:W2:Y:S02]  /*8810*/  SYNCS.PHASECHK.TRANS64.TRYWAIT P0, [R3+URZ+0x88], R12 ;  /* 0x0000880c030075a7 */ /* 0x0022a400080011ff */
[----:B--2---:R-:W-:Y:S05]  /*8820*/  @!P0 NANOSLEEP.SYNCS 0x989680 ;  /* 0x009896800000895d */ /* 0x004fea0003900000 */
[----:B------:R-:W2:Y:S02]  /*8830*/  @!P0 SYNCS.PHASECHK.TRANS64 P0, [R3+URZ+0x88], R12 ;  /* 0x0000880c030085a7 */ /* 0x000ea400080010ff */
[----:B--2---:R-:W-:Y:S05]  /*8840*/  @!P0 BRA `(.L_x_168) ;  /* 0xfffffffc00f08947 */ /* 0x004fea000383ffff */
[----:B------:R-:W-:Y:S05]  /*8850*/  BRA `(.L_x_169) ;  /* 0xffffffbc001c7947 */ /* 0x000fea000383ffff */
.L_x_78:
[----:B-1----:R-:W-:Y:S07]  /*8860*/  MOV R3, UR7 ;  /* 0x0000000700037c02 */ /* 0x002fee0008000f00 */
.L_x_170:
[----:B-1----:R1:W2:Y:S02]  /*8870*/  SYNCS.PHASECHK.TRANS64.TRYWAIT P0, [R3+URZ+0x90], R12 ;  /* 0x0000900c030075a7 */ /* 0x0022a400080011ff */
[----:B--2---:R-:W-:Y:S05]  /*8880*/  @!P0 NANOSLEEP.SYNCS 0x989680 ;  /* 0x009896800000895d */ /* 0x004fea0003900000 */
[----:B------:R-:W2:Y:S02]  /*8890*/  @!P0 SYNCS.PHASECHK.TRANS64 P0, [R3+URZ+0x90], R12 ;  /* 0x0000900c030085a7 */ /* 0x000ea400080010ff */
[----:B--2---:R-:W-:Y:S05]  /*88a0*/  @!P0 BRA `(.L_x_170) ;  /* 0xfffffffc00f08947 */ /* 0x004fea000383ffff */
[----:B------:R-:W-:Y:S05]  /*88b0*/  BRA `(.L_x_171) ;  /* 0xffffffbc00647947 */ /* 0x000fea000383ffff */
.L_x_79:
[----:B------:R-:W-:Y:S07]  /*88c0*/  MOV R3, UR7 ;  /* 0x0000000700037c02 */ /* 0x000fee0008000f00 */
.L_x_172:
[----:B-1----:R1:W2:Y:S02]  /*88d0*/  SYNCS.PHASECHK.TRANS64.TRYWAIT P0, [R3+URZ+0x98], R12 ;  /* 0x0000980c030075a7 */ /* 0x0022a400080011ff */
[----:B--2---:R-:W-:Y:S05]  /*88e0*/  @!P0 NANOSLEEP.SYNCS 0x989680 ;  /* 0x009896800000895d */ /* 0x004fea0003900000 */
[----:B------:R-:W2:Y:S02]  /*88f0*/  @!P0 SYNCS.PHASECHK.TRANS64 P0, [R3+URZ+0x98], R12 ;  /* 0x0000980c030085a7 */ /* 0x000ea400080010ff */
[----:B--2---:R-:W-:Y:S05]  /*8900*/  @!P0 BRA `(.L_x_172) ;  /* 0xfffffffc00f08947 */ /* 0x004fea000383ffff */
[----:B------:R-:W-:Y:S05]  /*8910*/  BRA `(.L_x_173) ;  /* 0xffffffbc00ec7947 */ /* 0x000fea000383ffff */
.L_x_81:
[----:B------:R-:W-:-:S07]  /*8920*/  MOV R0, UR7 ;  /* 0x0000000700007c02 */ /* 0x000fce0008000f00 */
.L_x_174:
[----:B-1----:R1:W3:Y:S02]  /*8930*/  SYNCS.PHASECHK.TRANS64.TRYWAIT P0, [R0+URZ+0x80], R3 ;  /* 0x00008003000075a7 */ /* 0x0022e400080011ff */
[----:B---3--:R-:W-:Y:S05]  /*8940*/  @!P0 NANOSLEEP.SYNCS 0x989680 ;  /* 0x009896800000895d */ /* 0x008fea0003900000 */
[----:B------:R-:W3:Y:S02]  /*8950*/  @!P0 SYNCS.PHASECHK.TRANS64 P0, [R0+URZ+0x80], R3 ;  /* 0x00008003000085a7 */ /* 0x000ee400080010ff */
[----:B---3--:R-:W-:Y:S05]  /*8960*/  @!P0 BRA `(.L_x_174) ;  /* 0xfffffffc00f08947 */ /* 0x008fea000383ffff */
[----:B------:R-:W-:Y:S05]  /*8970*/  BRA `(.L_x_175) ;  /* 0xffffffc0005c7947 */ /* 0x000fea000383ffff */
.L_x_82:
[----:B-1----:R-:W-:-:S07]  /*8980*/  MOV R0, UR7 ;  /* 0x0000000700007c02 */ /* 0x002fce0008000f00 */
.L_x_176:
[----:B-1----:R1:W3:Y:S02]  /*8990*/  SYNCS.PHASECHK.TRANS64.TRYWAIT P0, [R0+URZ+0x88], R3 ;  /* 0x00008803000075a7 */ /* 0x0022e400080011ff */
[----:B---3--:R-:W-:Y:S05]  /*89a0*/  @!P0 NANOSLEEP.SYNCS 0x989680 ;  /* 0x009896800000895d */ /* 0x008fea0003900000 */
[----:B------:R-:W3:Y:S02]  /*89b0*/  @!P0 SYNCS.PHASECHK.TRANS64 P0, [R0+URZ+0x88], R3 ;  /* 0x00008803000085a7 */ /* 0x000ee400080010ff */
[----:B---3--:R-:W-:Y:S05]  /*89c0*/  @!P0 BRA `(.L_x_176) ;  /* 0xfffffffc00f08947 */ /* 0x008fea000383ffff */
[----:B------:R-:W-:Y:S05]  /*89d0*/  BRA `(.L_x_177) ;  /* 0xffffffc0004c7947 */ /* 0x000fea000383ffff */
.L_x_83:
[----:B-1----:R-:W-:-:S07]  /*89e0*/  MOV R0, UR7 ;  /* 0x0000000700007c02 */ /* 0x002fce0008000f00 */
.L_x_178:
[----:B-1----:R1:W3:Y:S02]  /*89f0*/  SYNCS.PHASECHK.TRANS64.TRYWAIT P0, [R0+URZ+0x90], R3 ;  /* 0x00009003000075a7 */ /* 0x0022e400080011ff */
[----:B---3--:R-:W-:Y:S05]  /*8a00*/  @!P0 NANOSLEEP.SYNCS 0x989680 ;  /* 0x009896800000895d */ /* 0x008fea0003900000 */
[----:B------:R-:W3:Y:S02]  /*8a10*/  @!P0 SYNCS.PHASECHK.TRANS64 P0, [R0+URZ+0x90], R3 ;  /* 0x00009003000085a7 */ /* 0x000ee400080010ff */
[----:B---3--:R-:W-:Y:S05]  /*8a20*/  @!P0 BRA `(.L_x_178) ;  /* 0xfffffffc00f08947 */ /* 0x008fea000383ffff */
[----:B------:R-:W-:Y:S05]  /*8a30*/  BRA `(.L_x_179) ;  /* 0xffffffc0003c7947 */ /* 0x000fea000383ffff */
.L_x_85:
[----:B--2---:R2:W4:Y:S02]  /*8a40*/  SYNCS.PHASECHK.TRANS64.TRYWAIT P0, [R0+URZ+0xb0], R3 ;  /* 0x0000b003000075a7 */ /* 0x00452400080011ff */
[----:B----4-:R-:W-:Y:S05]  /*8a50*/  @!P0 NANOSLEEP.SYNCS 0x989680 ;  /* 0x009896800000895d */ /* 0x010fea0003900000 */
[----:B------:R-:W4:Y:S02]  /*8a60*/  @!P0 SYNCS.PHASECHK.TRANS64 P0, [R0+URZ+0xb0], R3 ;  /* 0x0000b003000085a7 */ /* 0x000f2400080010ff */
[----:B----4-:R-:W-:Y:S05]  /*8a70*/  @!P0 BRA `(.L_x_85) ;  /* 0xfffffffc00f08947 */ /* 0x010fea000383ffff */
[----:B------:R-:W-:Y:S05]  /*8a80*/  BRA `(.L_x_180) ;  /* 0xffffffc400107947 */ /* 0x000fea000383ffff */
.L_x_96:
[----:B-1----:R-:W-:Y:S04]  /*8a90*/  MOV R2, UR48 ;  /* 0x0000003000027c02 */ /* 0x002fe80008000f00 */
[----:B------:R1:W3:Y:S03]  /*8aa0*/  SYNCS.PHASECHK.TRANS64.TRYWAIT P1, [R2+URZ+0x60], R3 ;  /* 0x00006003020075a7 */ /* 0x0002e600080211ff */
[----:B---3--:R-:W-:Y:S05]  /*8ab0*/  @!P1 NANOSLEEP.SYNCS 0x989680 ;  /* 0x009896800000995d */ /* 0x008fea0003900000 */
[----:B------:R-:W3:Y:S02]  /*8ac0*/  @!P1 SYNCS.PHASECHK.TRANS64 P1, [R2+URZ+0x60], R3 ;  /* 0x00006003020095a7 */ /* 0x000ee400080210ff */
[----:B---3--:R-:W-:Y:S05]  /*8ad0*/  @!P1 BRA `(.L_x_96) ;  /* 0xfffffffc00ec9947 */ /* 0x008fea000383ffff */
[----:B------:R-:W-:Y:S05]  /*8ae0*/  BRA `(.L_x_95) ;  /* 0xffffffd0001c7947 */ /* 0x000fea000383ffff */
.L_x_98:
[----:B-1----:R1:W4:Y:S02]  /*8af0*/  SYNCS.PHASECHK.TRANS64.TRYWAIT P0, [R79+URZ+0xd0], R0 ;  /* 0x0000d0004f0075a7 */ /* 0x00232400080011ff */
[----:B----4-:R-:W-:Y:S05]  /*8b00*/  @!P0 NANOSLEEP.SYNCS 0x989680 ;  /* 0x009896800000895d */ /* 0x010fea0003900000 */
[----:B------:R-:W4:Y:S02]  /*8b10*/  @!P0 SYNCS.PHASECHK.TRANS64 P0, [R79+URZ+0xd0], R0 ;  /* 0x0000d0004f0085a7 */ /* 0x000f2400080010ff */
[----:B----4-:R-:W-:Y:S05]  /*8b20*/  @!P0 BRA `(.L_x_98) ;  /* 0xfffffffc00f08947 */ /* 0x010fea000383ffff */
[----:B------:R-:W-:Y:S05]  /*8b30*/  BRA `(.L_x_97) ;  /* 0xffffffd000407947 */ /* 0x000fea000383ffff */
.L_x_107:
[----:B--2---:R2:W4:Y:S02]  /*8b40*/  SYNCS.PHASECHK.TRANS64.TRYWAIT P0, [R3+URZ+0x60], R0 ;  /* 0x00006000030075a7 */ /* 0x00452400080011ff */
[----:B----4-:R-:W-:Y:S05]  /*8b50*/  @!P0 NANOSLEEP.SYNCS 0x989680 ;  /* 0x009896800000895d */ /* 0x010fea0003900000 */
[----:B------:R-:W4:Y:S02]  /*8b60*/  @!P0 SYNCS.PHASECHK.TRANS64 P0, [R3+URZ+0x60], R0 ;  /* 0x00006000030085a7 */ /* 0x000f2400080010ff */
[----:B----4-:R-:W-:Y:S05]  /*8b70*/  @!P0 BRA `(.L_x_107) ;  /* 0xfffffffc00f08947 */ /* 0x010fea000383ffff */
[----:B------:R-:W-:Y:S05]  /*8b80*/  BRA `(.L_x_106) ;  /* 0xffffffd8002c7947 */ /* 0x000fea000383ffff */
.L_x_115:
[----:B--2---:R2:W4:Y:S02]  /*8b90*/  SYNCS.PHASECHK.TRANS64.TRYWAIT P0, [R83+URZ+0x60], R4 ;  /* 0x00006004530075a7 */ /* 0x00452400080011ff */
[----:B----4-:R-:W-:Y:S05]  /*8ba0*/  @!P0 NANOSLEEP.SYNCS 0x989680 ;  /* 0x009896800000895d */ /* 0x010fea0003900000 */
[----:B------:R-:W4:Y:S02]  /*8bb0*/  @!P0 SYNCS.PHASECHK.TRANS64 P0, [R83+URZ+0x60], R4 ;  /* 0x00006004530085a7 */ /* 0x000f2400080010ff */
[----:B----4-:R-:W-:Y:S05]  /*8bc0*/  @!P0 BRA `(.L_x_115) ;  /* 0xfffffffc00f08947 */ /* 0x010fea000383ffff */
[----:B------:R-:W-:Y:S05]  /*8bd0*/  BRA `(.L_x_114) ;  /* 0xffffffe000387947 */ /* 0x000fea000383ffff */
.L_x_123:
[----:B--2---:R2:W4:Y:S02]  /*8be0*/  SYNCS.PHASECHK.TRANS64.TRYWAIT P0, [R88+URZ+0x60], R3 ;  /* 0x00006003580075a7 */ /* 0x00452400080011ff */
[----:B----4-:R-:W-:Y:S05]  /*8bf0*/  @!P0 NANOSLEEP.SYNCS 0x989680 ;  /* 0x009896800000895d */ /* 0x010fea0003900000 */
[----:B------:R-:W4:Y:S02]  /*8c00*/  @!P0 SYNCS.PHASECHK.TRANS64 P0, [R88+URZ+0x60], R3 ;  /* 0x00006003580085a7 */ /* 0x000f2400080010ff */
[----:B----4-:R-:W-:Y:S05]  /*8c10*/  @!P0 BRA `(.L_x_123) ;  /* 0xfffffffc00f08947 */ /* 0x010fea000383ffff */
[----:B------:R-:W-:Y:S05]  /*8c20*/  BRA `(.L_x_122) ;  /* 0xffffffe800447947 */ /* 0x000fea000383ffff */
        .weak           $__internal_0_$__cuda_sm10x_tcgen05_guardrail_trap_col_being_dealloced_not_returned_by_alloc
        .type           $__internal_0_$__cuda_sm10x_tcgen05_guardrail_trap_col_being_dealloced_not_returned_by_alloc,@function
        .size           $__internal_0_$__cuda_sm10x_tcgen05_guardrail_trap_col_being_dealloced_not_returned_by_alloc,($__internal_1_$__cuda_sm10x_tcgen05_guardrail_trap_phase_invalid_during_alloc - $__internal_0_$__cuda_sm10x_tcgen05_guardrail_trap_col_being_dealloced_not_returned_by_alloc)
$__internal_0_$__cuda_sm10x_tcgen05_guardrail_trap_col_being_dealloced_not_returned_by_alloc:
[----:B------:R-:W-:Y:S05]  /*8c30*/  BPT.TRAP 0x1 ;  /* 0x000000040000795c */ /* 0x000fea0000300000 */
[----:B------:R-:W-:-:S04]  /*8c40*/  HFMA2 R3, -RZ, RZ, 0, 0 ;  /* 0x00000000ff037431 */ /* 0x000fc800000001ff */
[----:B------:R-:W-:Y:S05]  /*8c50*/  RET.REL.NODEC R2 `(_ZN7cutlass13device_kernelINS_4gemm6kernel13GemmUniversalIN4cute5tupleIJiiiiEEENS1_10collective13CollectiveMmaINS1_35MainloopSm100TmaUmmaWarpSpecializedILi6ELi2ELi4ENS5_IJNS4_1CILi1EEESB_SB_EEEEENS5_IJNSA_ILi64EEENSA_ILi128EEESE_EEENS_6half_tENS5_IJlSB_lEEESH_SI_NS4_8TiledMMAINS4_8MMA_AtomIJNS4_20SM100_MMA_F16BF16_SSISH_SH_fLi64ELi128ELNS4_4UMMA5MajorE0ELSN_0ELNSM_7ScaleInE0ELSO_0EEEEEENS4_6LayoutISC_NS5_IJNSA_ILi0EEESS_SS_EEEEENS5_IJNS4_10UnderscoreESV_SV_EEEEENS4_13SM90_TMA_LOADENS4_14ComposedLayoutINS4_7SwizzleILi3ELi4ELi3EEENS4_18smem_ptr_flag_bitsILi16EEENSR_INS5_IJNSA_ILi8EEESE_EEENS5_IJSE_SB_EEEEEEEvNS4_8identityESY_S18_vS19_EENS_8epilogue10collective18CollectiveEpilogueINS1B_23Sm100TmaWarpSpecializedILi4ELi2ELi16ELb1ELb0EEEJSG_NS5_IJNSR_ISE_SB_EENSR_INSA_ILi32EEESB_EEEEESH_SI_SH_SI_NS1B_6fusion15FusionCallbacksIS1F_NS1K_17LinearCombinationISH_fSH_fLNS_15FloatRoundStyleE2EEESG_S1J_JEEENS4_5SM1004TMEM4LOAD26SM100_TMEM_LOAD_16dp256b4xESY_NSZ_INS10_ILi2ELi4ELi3EEES13_NSR_INS5_IJS14_S1H_EEENS5_IJS1H_SB_EEEEEEENS4_17SM75_U32x4_LDSM_NENS4_14SM90_TMA_STOREES1Y_NS4_17SM90_U32x4_STSM_NENS4_39AutoVectorizingCopyWithAssumedAlignmentILi128EEEEEEvvEEEEvNT_6ParamsE) ;  /* 0xffffff7002e87950 */ /* 0x000fea0003c3ffff */
        .weak           $__internal_1_$__cuda_sm10x_tcgen05_guardrail_trap_phase_invalid_during_alloc
        .type           $__internal_1_$__cuda_sm10x_tcgen05_guardrail_trap_phase_invalid_during_alloc,@function
        .size           $__internal_1_$__cuda_sm10x_tcgen05_guardrail_trap_phase_invalid_during_alloc,($__internal_2_$__cuda_sm10x_tcgen05_guardrail_trap_unallocated_columns_being_dealloced - $__internal_1_$__cuda_sm10x_tcgen05_guardrail_trap_phase_invalid_during_alloc)
$__internal_1_$__cuda_sm10x_tcgen05_guardrail_trap_phase_invalid_during_alloc:
[----:B------:R-:W-:Y:S05]  /*8c60*/  BPT.TRAP 0x1 ;  /* 0x000000040000795c */ /* 0x000fea0000300000 */
[----:B------:R-:W-:-:S04]  /*8c70*/  MOV R3, 0x0 ;  /* 0x0000000000037802 */ /* 0x000fc80000000f00 */
[----:B------:R-:W-:Y:S05]  /*8c80*/  RET.REL.NODEC R2 `(_ZN7cutlass13device_kernelINS_4gemm6kernel13GemmUniversalIN4cute5tupleIJiiiiEEENS1_10collective13CollectiveMmaINS1_35MainloopSm100TmaUmmaWarpSpecializedILi6ELi2ELi4ENS5_IJNS4_1CILi1EEESB_SB_EEEEENS5_IJNSA_ILi64EEENSA_ILi128EEESE_EEENS_6half_tENS5_IJlSB_lEEESH_SI_NS4_8TiledMMAINS4_8MMA_AtomIJNS4_20SM100_MMA_F16BF16_SSISH_SH_fLi64ELi128ELNS4_4UMMA5MajorE0ELSN_0ELNSM_7ScaleInE0ELSO_0EEEEEENS4_6LayoutISC_NS5_IJNSA_ILi0EEESS_SS_EEEEENS5_IJNS4_10UnderscoreESV_SV_EEEEENS4_13SM90_TMA_LOADENS4_14ComposedLayoutINS4_7SwizzleILi3ELi4ELi3EEENS4_18smem_ptr_flag_bitsILi16EEENSR_INS5_IJNSA_ILi8EEESE_EEENS5_IJSE_SB_EEEEEEEvNS4_8identityESY_S18_vS19_EENS_8epilogue10collective18CollectiveEpilogueINS1B_23Sm100TmaWarpSpecializedILi4ELi2ELi16ELb1ELb0EEEJSG_NS5_IJNSR_ISE_SB_EENSR_INSA_ILi32EEESB_EEEEESH_SI_SH_SI_NS1B_6fusion15FusionCallbacksIS1F_NS1K_17LinearCombinationISH_fSH_fLNS_15FloatRoundStyleE2EEESG_S1J_JEEENS4_5SM1004TMEM4LOAD26SM100_TMEM_LOAD_16dp256b4xESY_NSZ_INS10_ILi2ELi4ELi3EEES13_NSR_INS5_IJS14_S1H_EEENS5_IJS1H_SB_EEEEEEENS4_17SM75_U32x4_LDSM_NENS4_14SM90_TMA_STOREES1Y_NS4_17SM90_U32x4_STSM_NENS4_39AutoVectorizingCopyWithAssumedAlignmentILi128EEEEEEvvEEEEvNT_6ParamsE) ;  /* 0xffffff7002dc7950 */ /* 0x000fea0003c3ffff */
        .weak           $__internal_2_$__cuda_sm10x_tcgen05_guardrail_trap_unallocated_columns_being_dealloced
        .type           $__internal_2_$__cuda_sm10x_tcgen05_guardrail_trap_unallocated_columns_being_dealloced,@function
        .size           $__internal_2_$__cuda_sm10x_tcgen05_guardrail_trap_unallocated_columns_being_dealloced,(.L_x_182 - $__internal_2_$__cuda_sm10x_tcgen05_guardrail_trap_unallocated_columns_being_dealloced)
$__internal_2_$__cuda_sm10x_tcgen05_guardrail_trap_unallocated_columns_being_dealloced:
[----:B------:R-:W-:Y:S05]  /*8c90*/  BPT.TRAP 0x1 ;  /* 0x000000040000795c */ /* 0x000fea0000300000 */
[----:B------:R-:W-:-:S04]  /*8ca0*/  HFMA2 R3, -RZ, RZ, 0, 0 ;  /* 0x00000000ff037431 */ /* 0x000fc800000001ff */
[----:B------:R-:W-:Y:S05]  /*8cb0*/  RET.REL.NODEC R2 `(_ZN7cutlass13device_kernelINS_4gemm6kernel13GemmUniversalIN4cute5tupleIJiiiiEEENS1_10collective13CollectiveMmaINS1_35MainloopSm100TmaUmmaWarpSpecializedILi6ELi2ELi4ENS5_IJNS4_1CILi1EEESB_SB_EEEEENS5_IJNSA_ILi64EEENSA_ILi128EEESE_EEENS_6half_tENS5_IJlSB_lEEESH_SI_NS4_8TiledMMAINS4_8MMA_AtomIJNS4_20SM100_MMA_F16BF16_SSISH_SH_fLi64ELi128ELNS4_4UMMA5MajorE0ELSN_0ELNSM_7ScaleInE0ELSO_0EEEEEENS4_6LayoutISC_NS5_IJNSA_ILi0EEESS_SS_EEEEENS5_IJNS4_10UnderscoreESV_SV_EEEEENS4_13SM90_TMA_LOADENS4_14ComposedLayoutINS4_7SwizzleILi3ELi4ELi3EEENS4_18smem_ptr_flag_bitsILi16EEENSR_INS5_IJNSA_ILi8EEESE_EEENS5_IJSE_SB_EEEEEEEvNS4_8identityESY_S18_vS19_EENS_8epilogue10collective18CollectiveEpilogueINS1B_23Sm100TmaWarpSpecializedILi4ELi2ELi16ELb1ELb0EEEJSG_NS5_IJNSR_ISE_SB_EENSR_INSA_ILi32EEESB_EEEEESH_SI_SH_SI_NS1B_6fusion15FusionCallbacksIS1F_NS1K_17LinearCombinationISH_fSH_fLNS_15FloatRoundStyleE2EEESG_S1J_JEEENS4_5SM1004TMEM4LOAD26SM100_TMEM_LOAD_16dp256b4xESY_NSZ_INS10_ILi2ELi4ELi3EEES13_NSR_INS5_IJS14_S1H_EEENS5_IJS1H_SB_EEEEEEENS4_17SM75_U32x4_LDSM_NENS4_14SM90_TMA_STOREES1Y_NS4_17SM90_U32x4_STSM_NENS4_39AutoVectorizingCopyWithAssumedAlignmentILi128EEEEEEvvEEEEvNT_6ParamsE) ;  /* 0xffffff7002d07950 */ /* 0x000fea0003c3ffff */
.L_x_181:
[----:B------:R-:W-:-:S00]  /*8cc0*/  BRA `(.L_x_181) ;  /* 0xfffffffc00fc7947 */ /* 0x000fc0000383ffff */
[----:B------:R-:W-:-:S00]  /*8cd0*/  NOP ;  /* 0x0000000000007918 */ /* 0x000fc00000000000 */
        /* <DEDUP_REMOVED lines=10> */
.L_x_182:


//--------------------- .nv.global.init           --------------------------
	.section	.nv.global.init,"aw",@progbits
.nv.global.init:
	.type		$str$27,@object
	.size		$str$27,($str$28 - $str$27)
$str$27:
        /*0000*/ 	.byte	0x28, 0x61, 0x64, 0x64, 0x72, 0x65, 0x73, 0x73, 0x20, 0x26, 0x20, 0x6d, 0x61, 0x73, 0x6b, 0x29
        /*0010*/ 	.byte	0x20, 0x3d, 0x3d, 0x20, 0x30, 0x00
	.type		$str$28,@object
	.size		$str$28,($str$26 - $str$28)
$str$28:
        /*0016*/ 	.byte	0x2f, 0x74, 0x6d, 0x70, 0x2f, 0x63, 0x75, 0x74, 0x6c, 0x61, 0x73, 0x73, 0x5f, 0x73, 0x77, 0x65
        /*0026*/ 	.byte	0x65, 0x70, 0x5f, 0x73, 0x72, 0x63, 0x2f, 0x69, 0x6e, 0x63, 0x6c, 0x75, 0x64, 0x65, 0x2f, 0x63
        /*0036*/ 	.byte	0x75, 0x74, 0x65, 0x2f, 0x70, 0x6f, 0x69, 0x6e, 0x74, 0x65, 0x72, 0x5f, 0x66, 0x6c, 0x61, 0x67
        /*0046*/ 	.byte	0x67, 0x65, 0x64, 0x2e, 0x68, 0x70, 0x70, 0x00
	.type		$str$26,@object
	.size		$str$26,($str$25 - $str$26)
$str$26:
        /*004e*/ 	.byte	0x2f, 0x74, 0x6d, 0x70, 0x2f, 0x63, 0x75, 0x74, 0x6c, 0x61, 0x73, 0x73, 0x5f, 0x73, 0x77, 0x65
        /*005e*/ 	.byte	0x65, 0x70, 0x5f, 0x73, 0x72, 0x63, 0x2f, 0x69, 0x6e, 0x63, 0x6c, 0x75, 0x64, 0x65, 0x2f, 0x63
        /*006e*/ 	.byte	0x75, 0x74, 0x65, 0x2f, 0x61, 0x74, 0x6f, 0x6d, 0x2f, 0x63, 0x6f, 0x70, 0x79, 0x5f, 0x74, 0x72
        /*007e*/ 	.byte	0x61, 0x69, 0x74, 0x73, 0x5f, 0x73, 0x6d, 0x31, 0x30, 0x30, 0x2e, 0x68, 0x70, 0x70, 0x00
	.type		$str$25,@object
	.size		$str$25,(__unnamed_1 - $str$25)
$str$25:
        /*008d*/ 	.byte	0x28, 0x28, 0x75, 0x69, 0x6e, 0x74, 0x33, 0x32, 0x5f, 0x74, 0x28, 0x74, 0x68, 0x72, 0x65, 0x61
        /*009d*/ 	.byte	0x64, 0x49, 0x64, 0x78, 0x2e, 0x78, 0x29, 0x20, 0x2f, 0x20, 0x33, 0x32, 0x29, 0x20, 0x25, 0x20
        /*00ad*/ 	.byte	0x34, 0x29, 0x20, 0x3d, 0x3d, 0x20, 0x28, 0x28, 0x28, 0x74, 0x6d, 0x65, 0x6d, 0x5f, 0x61, 0x64
        /*00bd*/ 	.byte	0x64, 0x72, 0x20, 0x3e, 0x3e, 0x20, 0x31, 0x36, 0x29, 0x20, 0x2f, 0x20, 0x33, 0x32, 0x29, 0x20
        /*00cd*/ 	.byte	0x25, 0x20, 0x34, 0x29, 0x00
	.type		__unnamed_1,@object
	.size		__unnamed_1,(__unnamed_2 - __unnamed_1)
__unnamed_1:
        /*00d2*/ 	.byte	0x61, 0x75, 0x74, 0x6f, 0x20, 0x63, 0x75, 0x74, 0x65, 0x3a, 0x3a, 0x61, 0x73, 0x5f, 0x70, 0x6f
        /* <DEDUP_REMOVED lines=24> */
        /*0262*/ 	.byte	0x3e, 0x3e, 0x3e, 0x5d, 0x00
	.type		__unnamed_2,@object
	.size		__unnamed_2,(.L_2 - __unnamed_2)
__unnamed_2:
        /* <DEDUP_REMOVED lines=46> */
.L_2:


//--------------------- .nv.shared._ZN7cutlass13device_kernelINS_4gemm6kernel13GemmUniversalIN4cute5tupleIJiiiiEEENS1_10collective13CollectiveMmaINS1_35MainloopSm100TmaUmmaWarpSpecializedILi6ELi2ELi4ENS5_IJNS4_1CILi1EEESB_SB_EEEEENS5_IJNSA_ILi64EEENSA_ILi128EEESE_EEENS_6half_tENS5_IJlSB_lEEESH_SI_NS4_8TiledMMAINS4_8MMA_AtomIJNS4_20SM100_MMA_F16BF16_SSISH_SH_fLi64ELi128ELNS4_4UMMA5MajorE0ELSN_0ELNSM_7ScaleInE0ELSO_0EEEEEENS4_6LayoutISC_NS5_IJNSA_ILi0EEESS_SS_EEEEENS5_IJNS4_10UnderscoreESV_SV_EEEEENS4_13SM90_TMA_LOADENS4_14ComposedLayoutINS4_7SwizzleILi3ELi4ELi3EEENS4_18smem_ptr_flag_bitsILi16EEENSR_INS5_IJNSA_ILi8EEESE_EEENS5_IJSE_SB_EEEEEEEvNS4_8identityESY_S18_vS19_EENS_8epilogue10collective18CollectiveEpilogueINS1B_23Sm100TmaWarpSpecializedILi4ELi2ELi16ELb1ELb0EEEJSG_NS5_IJNSR_ISE_SB_EENSR_INSA_ILi32EEESB_EEEEESH_SI_SH_SI_NS1B_6fusion15FusionCallbacksIS1F_NS1K_17LinearCombinationISH_fSH_fLNS_15FloatRoundStyleE2EEESG_S1J_JEEENS4_5SM1004TMEM4LOAD26SM100_TMEM_LOAD_16dp256b4xESY_NSZ_INS10_ILi2ELi4ELi3EEES13_NSR_INS5_IJS14_S1H_EEENS5_IJS1H_SB_EEEEEEENS4_17SM75_U32x4_LDSM_NENS4_14SM90_TMA_STOREES1Y_NS4_17SM90_U32x4_STSM_NENS4_39AutoVectorizingCopyWithAssumedAlignmentILi128EEEEEEvvEEEEvNT_6ParamsE --------------------------
	.section	.nv.shared._ZN7cutlass13device_kernelINS_4gemm6kernel13GemmUniversalIN4cute5tupleIJiiiiEEENS1_10collective13CollectiveMmaINS1_35MainloopSm100TmaUmmaWarpSpecializedILi6ELi2ELi4ENS5_IJNS4_1CILi1EEESB_SB_EEEEENS5_IJNSA_ILi64EEENSA_ILi128EEESE_EEENS_6half_tENS5_IJlSB_lEEESH_SI_NS4_8TiledMMAINS4_8MMA_AtomIJNS4_20SM100_MMA_F16BF16_SSISH_SH_fLi64ELi128ELNS4_4UMMA5MajorE0ELSN_0ELNSM_7ScaleInE0ELSO_0EEEEEENS4_6LayoutISC_NS5_IJNSA_ILi0EEESS_SS_EEEEENS5_IJNS4_10UnderscoreESV_SV_EEEEENS4_13SM90_TMA_LOADENS4_14ComposedLayoutINS4_7SwizzleILi3ELi4ELi3EEENS4_18smem_ptr_flag_bitsILi16EEENSR_INS5_IJNSA_ILi8EEESE_EEENS5_IJSE_SB_EEEEEEEvNS4_8identityESY_S18_vS19_EENS_8epilogue10collective18CollectiveEpilogueINS1B_23Sm100TmaWarpSpecializedILi4ELi2ELi16ELb1ELb0EEEJSG_NS5_IJNSR_ISE_SB_EENSR_INSA_ILi32EEESB_EEEEESH_SI_SH_SI_NS1B_6fusion15FusionCallbacksIS1F_NS1K_17LinearCombinationISH_fSH_fLNS_15FloatRoundStyleE2EEESG_S1J_JEEENS4_5SM1004TMEM4LOAD26SM100_TMEM_LOAD_16dp256b4xESY_NSZ_INS10_ILi2ELi4ELi3EEES13_NSR_INS5_IJS14_S1H_EEENS5_IJS1H_SB_EEEEEEENS4_17SM75_U32x4_LDSM_NENS4_14SM90_TMA_STOREES1Y_NS4_17SM90_U32x4_STSM_NENS4_39AutoVectorizingCopyWithAssumedAlignmentILi128EEEEEEvvEEEEvNT_6ParamsE,"aw",@nobits
	.sectionflags	@""
	.align	16
	.zero		1024


//--------------------- .nv.shared.reserved.0     --------------------------
	.section	.nv.shared.reserved.0,"aw",@nobits
	.weak		__nv_reservedSMEM_offset_0_alias
	.size		__nv_reservedSMEM_offset_0_alias, 0, 64
	.other		__nv_reservedSMEM_offset_0_alias,@"STO_CUDA_RESERVED_SHARED STV_DEFAULT"
__nv_reservedSMEM_offset_0_alias:
	.zero		0
.nv.shared.reserved.0:
	.zero		64
	.weak		__nv_reservedSMEM_tcgen05_partition
	.type		__nv_reservedSMEM_tcgen05_partition,@object
	.size		__nv_reservedSMEM_tcgen05_partition,(.L_0 - __nv_reservedSMEM_tcgen05_partition)
__nv_reservedSMEM_tcgen05_partition:
	.zero		32
.L_0:


//--------------------- .nv.global                --------------------------
	.section	.nv.global,"aw",@nobits
.nv.global:
	.type		_ZN40_INTERNAL_ef98433c_4_k_cu_fbbb9061_303284cute1_E,@object
	.size		_ZN40_INTERNAL_ef98433c_4_k_cu_fbbb9061_303284cute1_E,(_ZN40_INTERNAL_ef98433c_4_k_cu_fbbb9061_303284cuda3std3__45__cpo6cbeginE - _ZN40_INTERNAL_ef98433c_4_k_cu_fbbb9061_303284cute1_E)
_ZN40_INTERNAL_ef98433c_4_k_cu_fbbb9061_303284cute1_E:
	.zero		1
	.type		_ZN40_INTERNAL_ef98433c_4_k_cu_fbbb9061_303284cuda3std3__45__cpo6cbeginE,@object
	.size		_ZN40_INTERNAL_ef98433c_4_k_cu_fbbb9061_303284cuda3std3__45__cpo6cbeginE,(_ZN40_INTERNAL_ef98433c_4_k_cu_fbbb9061_303284cuda3std3__48in_placeE - _ZN40_INTERNAL_ef98433c_4_k_cu_fbbb9061_303284cuda3std3__45__cpo6cbeginE)
_ZN40_INTERNAL_ef98433c_4_k_cu_fbbb9061_303284cuda3std3__45__cpo6cbeginE:
	.zero		1
	.type		_ZN40_INTERNAL_ef98433c_4_k_cu_fbbb9061_303284cuda3std3__48in_placeE,@object
	.size		_ZN40_INTERNAL_ef98433c_4_k_cu_fbbb9061_303284cuda3std3__48in_placeE,(_ZN40_INTERNAL_ef98433c_4_k_cu_fbbb9061_303284cuda3std6ranges3__45__cpo9iter_moveE - _ZN40_INTERNAL_ef98433c_4_k_cu_fbbb9061_303284cuda3std3__48in_placeE)
_ZN40_INTERNAL_ef98433c_4_k_cu_fbbb9061_303284cuda3std3__48in_placeE:
	.zero		1
	.type		_ZN40_INTERNAL_ef98433c_4_k_cu_fbbb9061_303284cuda3std6ranges3__45__cpo9iter_moveE,@object
	.size		_ZN40_INTERNAL_ef98433c_4_k_cu_fbbb9061_303284cuda3std6ranges3__45__cpo9iter_moveE,(_ZN40_INTERNAL_ef98433c_4_k_cu_fbbb9061_303284cuda3std3__45__cpo5beginE - _ZN40_INTERNAL_ef98433c_4_k_cu_fbbb9061_303284cuda3std6ranges3__45__cpo9iter_moveE)
_ZN40_INTERNAL_ef98433c_4_k_cu_fbbb9061_303284cuda3std6ranges3__45__cpo9iter_moveE:
	.zero		1
	.type		_ZN40_INTERNAL_ef98433c_4_k_cu_fbbb9061_303284cuda3std3__45__cpo5beginE,@object
	.size		_ZN40_INTERNAL_ef98433c_4_k_cu_fbbb9061_303284cuda3std3__45__cpo5beginE,(_ZN40_INTERNAL_ef98433c_4_k_cu_fbbb9061_303284cuda3std3__442_GLOBAL__N__ef98433c_4_k_cu_fbbb9061_303286ignoreE - _ZN40_INTERNAL_ef98433c_4_k_cu_fbbb9061_303284cuda3std3__45__cpo5beginE)
_ZN40_INTERNAL_ef98433c_4_k_cu_fbbb9061_303284cuda3std3__45__cpo5beginE:
	.zero		1
	.type		_ZN40_INTERNAL_ef98433c_4_k_cu_fbbb9061_303284cuda3std3__442_GLOBAL__N__ef98433c_4_k_cu_fbbb9061_303286ignoreE,@object
	.size		_ZN40_INTERNAL_ef98433c_4_k_cu_fbbb9061_303284cuda3std3__442_GLOBAL__N__ef98433c_4_k_cu_fbbb9061_303286ignoreE,(_ZN40_INTERNAL_ef98433c_4_k_cu_fbbb9061_303284cute7productE - _ZN40_INTERNAL_ef98433c_4_k_cu_fbbb9061_303284cuda3std3__442_GLOBAL__N__ef98433c_4_k_cu_fbbb9061_303286ignoreE)
_ZN40_INTERNAL_ef98433c_4_k_cu_fbbb9061_303284cuda3std3__442_GLOBAL__N__ef98433c_4_k_cu_fbbb9061_303286ignoreE:
	.zero		1
	.type		_ZN40_INTERNAL_ef98433c_4_k_cu_fbbb9061_303284cute7productE,@object
	.size		_ZN40_INTERNAL_ef98433c_4_k_cu_fbbb9061_303284cute7productE,(_ZN40_INTERNAL_ef98433c_4_k_cu_fbbb9061_303284cuda3std3__45__cpo3endE - _ZN40_INTERNAL_ef98433c_4_k_cu_fbbb9061_303284cute7productE)
_ZN40_INTERNAL_ef98433c_4_k_cu_fbbb9061_303284cute7productE:
	.zero		1
	.type		_ZN40_INTERNAL_ef98433c_4_k_cu_fbbb9061_303284cuda3std3__45__cpo3endE,@object
	.size		_ZN40_INTERNAL_ef98433c_4_k_cu_fbbb9061_303284cuda3std3__45__cpo3endE,(_ZN40_INTERNAL_ef98433c_4_k_cu_fbbb9061_303284cuda3std3__419piecewise_constructE - _ZN40_INTERNAL_ef98433c_4_k_cu_fbbb9061_303284cuda3std3__45__cpo3endE)
_ZN40_INTERNAL_ef98433c_4_k_cu_fbbb9061_303284cuda3std3__45__cpo3endE:
	.zero		1
	.type		_ZN40_INTERNAL_ef98433c_4_k_cu_fbbb9061_303284cuda3std3__419piecewise_constructE,@object
	.size		_ZN40_INTERNAL_ef98433c_4_k_cu_fbbb9061_303284cuda3std3__419piecewise_constructE,(_ZN40_INTERNAL_ef98433c_4_k_cu_fbbb9061_303284cuda3std3__45__cpo4cendE - _ZN40_INTERNAL_ef98433c_4_k_cu_fbbb9061_303284cuda3std3__419piecewise_constructE)
_ZN40_INTERNAL_ef98433c_4_k_cu_fbbb9061_303284cuda3std3__419piecewise_constructE:
	.zero		1
	.type		_ZN40_INTERNAL_ef98433c_4_k_cu_fbbb9061_303284cuda3std3__45__cpo4cendE,@object
	.size		_ZN40_INTERNAL_ef98433c_4_k_cu_fbbb9061_303284cuda3std3__45__cpo4cendE,(_ZN40_INTERNAL_ef98433c_4_k_cu_fbbb9061_303284cuda3std6ranges3__45__cpo4swapE - _ZN40_INTERNAL_ef98433c_4_k_cu_fbbb9061_303284cuda3std3__45__cpo4cendE)
_ZN40_INTERNAL_ef98433c_4_k_cu_fbbb9061_303284cuda3std3__45__cpo4cendE:
	.zero		1
	.type		_ZN40_INTERNAL_ef98433c_4_k_cu_fbbb9061_303284cuda3std6ranges3__45__cpo4swapE,@object
	.size		_ZN40_INTERNAL_ef98433c_4_k_cu_fbbb9061_303284cuda3std6ranges3__45__cpo4swapE,(.L_10 - _ZN40_INTERNAL_ef98433c_4_k_cu_fbbb9061_303284cuda3std6ranges3__45__cpo4swapE)
_ZN40_INTERNAL_ef98433c_4_k_cu_fbbb9061_303284cuda3std6ranges3__45__cpo4swapE:
	.zero		1
.L_10:


//--------------------- .nv.constant0._ZN7cutlass13device_kernelINS_4gemm6kernel13GemmUniversalIN4cute5tupleIJiiiiEEENS1_10collective13CollectiveMmaINS1_35MainloopSm100TmaUmmaWarpSpecializedILi6ELi2ELi4ENS5_IJNS4_1CILi1EEESB_SB_EEEEENS5_IJNSA_ILi64EEENSA_ILi128EEESE_EEENS_6half_tENS5_IJlSB_lEEESH_SI_NS4_8TiledMMAINS4_8MMA_AtomIJNS4_20SM100_MMA_F16BF16_SSISH_SH_fLi64ELi128ELNS4_4UMMA5MajorE0ELSN_0ELNSM_7ScaleInE0ELSO_0EEEEEENS4_6LayoutISC_NS5_IJNSA_ILi0EEESS_SS_EEEEENS5_IJNS4_10UnderscoreESV_SV_EEEEENS4_13SM90_TMA_LOADENS4_14ComposedLayoutINS4_7SwizzleILi3ELi4ELi3EEENS4_18smem_ptr_flag_bitsILi16EEENSR_INS5_IJNSA_ILi8EEESE_EEENS5_IJSE_SB_EEEEEEEvNS4_8identityESY_S18_vS19_EENS_8epilogue10collective18CollectiveEpilogueINS1B_23Sm100TmaWarpSpecializedILi4ELi2ELi16ELb1ELb0EEEJSG_NS5_IJNSR_ISE_SB_EENSR_INSA_ILi32EEESB_EEEEESH_SI_SH_SI_NS1B_6fusion15FusionCallbacksIS1F_NS1K_17LinearCombinationISH_fSH_fLNS_15FloatRoundStyleE2EEESG_S1J_JEEENS4_5SM1004TMEM4LOAD26SM100_TMEM_LOAD_16dp256b4xESY_NSZ_INS10_ILi2ELi4ELi3EEES13_NSR_INS5_IJS14_S1H_EEENS5_IJS1H_SB_EEEEEEENS4_17SM75_U32x4_LDSM_NENS4_14SM90_TMA_STOREES1Y_NS4_17SM90_U32x4_STSM_NENS4_39AutoVectorizingCopyWithAssumedAlignmentILi128EEEEEEvvEEEEvNT_6ParamsE --------------------------
	.section	.nv.constant0._ZN7cutlass13device_kernelINS_4gemm6kernel13GemmUniversalIN4cute5tupleIJiiiiEEENS1_10collective13CollectiveMmaINS1_35MainloopSm100TmaUmmaWarpSpecializedILi6ELi2ELi4ENS5_IJNS4_1CILi1EEESB_SB_EEEEENS5_IJNSA_ILi64EEENSA_ILi128EEESE_EEENS_6half_tENS5_IJlSB_lEEESH_SI_NS4_8TiledMMAINS4_8MMA_AtomIJNS4_20SM100_MMA_F16BF16_SSISH_SH_fLi64ELi128ELNS4_4UMMA5MajorE0ELSN_0ELNSM_7ScaleInE0ELSO_0EEEEEENS4_6LayoutISC_NS5_IJNSA_ILi0EEESS_SS_EEEEENS5_IJNS4_10UnderscoreESV_SV_EEEEENS4_13SM90_TMA_LOADENS4_14ComposedLayoutINS4_7SwizzleILi3ELi4ELi3EEENS4_18smem_ptr_flag_bitsILi16EEENSR_INS5_IJNSA_ILi8EEESE_EEENS5_IJSE_SB_EEEEEEEvNS4_8identityESY_S18_vS19_EENS_8epilogue10collective18CollectiveEpilogueINS1B_23Sm100TmaWarpSpecializedILi4ELi2ELi16ELb1ELb0EEEJSG_NS5_IJNSR_ISE_SB_EENSR_INSA_ILi32EEESB_EEEEESH_SI_SH_SI_NS1B_6fusion15FusionCallbacksIS1F_NS1K_17LinearCombinationISH_fSH_fLNS_15FloatRoundStyleE2EEESG_S1J_JEEENS4_5SM1004TMEM4LOAD26SM100_TMEM_LOAD_16dp256b4xESY_NSZ_INS10_ILi2ELi4ELi3EEES13_NSR_INS5_IJS14_S1H_EEENS5_IJS1H_SB_EEEEEEENS4_17SM75_U32x4_LDSM_NENS4_14SM90_TMA_STOREES1Y_NS4_17SM90_U32x4_STSM_NENS4_39AutoVectorizingCopyWithAssumedAlignmentILi128EEEEEEvvEEEEvNT_6ParamsE,"a",@progbits
	.sectionflags	@""
	.align	4
.nv.constant0._ZN7cutlass13device_kernelINS_4gemm6kernel13GemmUniversalIN4cute5tupleIJiiiiEEENS1_10collective13CollectiveMmaINS1_35MainloopSm100TmaUmmaWarpSpecializedILi6ELi2ELi4ENS5_IJNS4_1CILi1EEESB_SB_EEEEENS5_IJNSA_ILi64EEENSA_ILi128EEESE_EEENS_6half_tENS5_IJlSB_lEEESH_SI_NS4_8TiledMMAINS4_8MMA_AtomIJNS4_20SM100_MMA_F16BF16_SSISH_SH_fLi64ELi128ELNS4_4UMMA5MajorE0ELSN_0ELNSM_7ScaleInE0ELSO_0EEEEEENS4_6LayoutISC_NS5_IJNSA_ILi0EEESS_SS_EEEEENS5_IJNS4_10UnderscoreESV_SV_EEEEENS4_13SM90_TMA_LOADENS4_14ComposedLayoutINS4_7SwizzleILi3ELi4ELi3EEENS4_18smem_ptr_flag_bitsILi16EEENSR_INS5_IJNSA_ILi8EEESE_EEENS5_IJSE_SB_EEEEEEEvNS4_8identityESY_S18_vS19_EENS_8epilogue10collective18CollectiveEpilogueINS1B_23Sm100TmaWarpSpecializedILi4ELi2ELi16ELb1ELb0EEEJSG_NS5_IJNSR_ISE_SB_EENSR_INSA_ILi32EEESB_EEEEESH_SI_SH_SI_NS1B_6fusion15FusionCallbacksIS1F_NS1K_17LinearCombinationISH_fSH_fLNS_15FloatRoundStyleE2EEESG_S1J_JEEENS4_5SM1004TMEM4LOAD26SM100_TMEM_LOAD_16dp256b4xESY_NSZ_INS10_ILi2ELi4ELi3EEES13_NSR_INS5_IJS14_S1H_EEENS5_IJS1H_SB_EEEEEEENS4_17SM75_U32x4_LDSM_NENS4_14SM90_TMA_STOREES1Y_NS4_17SM90_U32x4_STSM_NENS4_39AutoVectorizingCopyWithAssumedAlignmentILi128EEEEEEvvEEEEvNT_6ParamsE:
	.zero		2944


//--------------------- SYMBOLS --------------------------

	.type		.nv.reservedSmem.offset0,@object
	.size		.nv.reservedSmem.offset0,0x4
	.type		.nv.reservedSmem.cap,@object
	.size		.nv.reservedSmem.cap,0x4
	.type		__assertfail,@function
